	.target	sm_90a

	.elftype	@"ET_EXEC"


//--------------------- .note.nv.tkinfo           --------------------------
	.section	.note.nv.tkinfo,"",@"SHT_NOTE"
	.sectionflags	@"SHF_NOTE_NV_TKINFO"
	.tkinfo
        /*0018*/ 	.word	0x00000002
        /*0030*/ 	.string	""
        /*0030*/ 	.string	"ptxas"
        /*0030*/ 	.string	"Cuda compilation tools, release 13.0, V13.0.88"
        /*0030*/ 	.string	"Build cuda_13.0.r13.0/compiler.36424714_0"
        /*0030*/ 	.string	"-arch sm_90a -m 64 "



//--------------------- .note.nv.cuinfo           --------------------------
	.section	.note.nv.cuinfo,"",@"SHT_NOTE"
	.sectionflags	@"SHF_NOTE_NV_CUINFO"
        /*0018*/ 	.short	0x0002
        /*001a*/ 	.short	0x005a
        /*001c*/ 	.short	0x0082
	.zero		2


//--------------------- .nv.info                  --------------------------
	.section	.nv.info,"",@"SHT_CUDA_INFO"
	.align	4


	//----- nvinfo : EIATTR_REGCOUNT
	.align		4
        /*0000*/ 	.byte	0x04, 0x2f
        /*0002*/ 	.short	(.L_15 - .L_14)
	.align		4
.L_14:
        /*0004*/ 	.word	index@(_ZN7cutlass13device_kernelINS_4gemm6kernel13GemmUniversalIN4cute5tupleIJiiiiEEENS1_10collective13CollectiveMmaINS1_34MainloopSm90TmaGmmaWarpSpecializedILi14ENS5_IJNS4_1CILi8EEENSA_ILi1EEESC_EEENS1_35KernelTmaWarpSpecializedCooperativeEEENS5_IJNSA_ILi128EEESG_NSA_ILi32EEEEEENS_6half_tENS5_IJlSC_lEEESJ_SK_NS4_8TiledMMAINS4_8MMA_AtomIJNS4_4SM904GMMA26MMA_64x128x16_F32F16F16_SSILNSO_5MajorE0ELSQ_0ELNSO_7ScaleInE1ELSR_1EEEEEENS4_6LayoutINS5_IJNSA_ILi2EEESC_SC_EEENS5_IJSC_NSA_ILi0EEESX_EEEEENS5_IJNS4_10UnderscoreES10_S10_EEEEENS4_13SM90_TMA_LOADENS4_14ComposedLayoutINS4_7SwizzleILi2ELi4ELi3EEENS4_18smem_ptr_flag_bitsILi16EEENSU_INS5_IJSB_SH_EEENS5_IJSH_SC_EEEEEEEvNS4_8identityENS4_23SM90_TMA_LOAD_MULTICASTES1C_vS1D_EENS_8epilogue10collective6detail29Sm90TmaWarpSpecializedAdapterINS1H_15DefaultEpilogueISJ_SK_SK_NS1G_6thread17LinearCombinationISJ_Li1EffLNS1L_9ScaleType4KindE0ELNS_15FloatRoundStyleE2ESJ_EENS1_15EpilogueDefaultEEEEEvvEEEEvNT_6ParamsE)
        /*0008*/ 	.word	0x000000a8


	//----- nvinfo : EIATTR_FRAME_SIZE
	.align		4
.L_15:
        /*000c*/ 	.byte	0x04, 0x11
        /*000e*/ 	.short	(.L_17 - .L_16)
	.align		4
.L_16:
        /*0010*/ 	.word	index@(_ZN7cutlass13device_kernelINS_4gemm6kernel13GemmUniversalIN4cute5tupleIJiiiiEEENS1_10collective13CollectiveMmaINS1_34MainloopSm90TmaGmmaWarpSpecializedILi14ENS5_IJNS4_1CILi8EEENSA_ILi1EEESC_EEENS1_35KernelTmaWarpSpecializedCooperativeEEENS5_IJNSA_ILi128EEESG_NSA_ILi32EEEEEENS_6half_tENS5_IJlSC_lEEESJ_SK_NS4_8TiledMMAINS4_8MMA_AtomIJNS4_4SM904GMMA26MMA_64x128x16_F32F16F16_SSILNSO_5MajorE0ELSQ_0ELNSO_7ScaleInE1ELSR_1EEEEEENS4_6LayoutINS5_IJNSA_ILi2EEESC_SC_EEENS5_IJSC_NSA_ILi0EEESX_EEEEENS5_IJNS4_10UnderscoreES10_S10_EEEEENS4_13SM90_TMA_LOADENS4_14ComposedLayoutINS4_7SwizzleILi2ELi4ELi3EEENS4_18smem_ptr_flag_bitsILi16EEENSU_INS5_IJSB_SH_EEENS5_IJSH_SC_EEEEEEEvNS4_8identityENS4_23SM90_TMA_LOAD_MULTICASTES1C_vS1D_EENS_8epilogue10collective6detail29Sm90TmaWarpSpecializedAdapterINS1H_15DefaultEpilogueISJ_SK_SK_NS1G_6thread17LinearCombinationISJ_Li1EffLNS1L_9ScaleType4KindE0ELNS_15FloatRoundStyleE2ESJ_EENS1_15EpilogueDefaultEEEEEvvEEEEvNT_6ParamsE)
        /*0014*/ 	.word	0x00000000


	//----- nvinfo : EIATTR_MIN_STACK_SIZE
	.align		4
.L_17:
        /*0018*/ 	.byte	0x04, 0x12
        /*001a*/ 	.short	(.L_19 - .L_18)
	.align		4
.L_18:
        /*001c*/ 	.word	index@(_ZN7cutlass13device_kernelINS_4gemm6kernel13GemmUniversalIN4cute5tupleIJiiiiEEENS1_10collective13CollectiveMmaINS1_34MainloopSm90TmaGmmaWarpSpecializedILi14ENS5_IJNS4_1CILi8EEENSA_ILi1EEESC_EEENS1_35KernelTmaWarpSpecializedCooperativeEEENS5_IJNSA_ILi128EEESG_NSA_ILi32EEEEEENS_6half_tENS5_IJlSC_lEEESJ_SK_NS4_8TiledMMAINS4_8MMA_AtomIJNS4_4SM904GMMA26MMA_64x128x16_F32F16F16_SSILNSO_5MajorE0ELSQ_0ELNSO_7ScaleInE1ELSR_1EEEEEENS4_6LayoutINS5_IJNSA_ILi2EEESC_SC_EEENS5_IJSC_NSA_ILi0EEESX_EEEEENS5_IJNS4_10UnderscoreES10_S10_EEEEENS4_13SM90_TMA_LOADENS4_14ComposedLayoutINS4_7SwizzleILi2ELi4ELi3EEENS4_18smem_ptr_flag_bitsILi16EEENSU_INS5_IJSB_SH_EEENS5_IJSH_SC_EEEEEEEvNS4_8identityENS4_23SM90_TMA_LOAD_MULTICASTES1C_vS1D_EENS_8epilogue10collective6detail29Sm90TmaWarpSpecializedAdapterINS1H_15DefaultEpilogueISJ_SK_SK_NS1G_6thread17LinearCombinationISJ_Li1EffLNS1L_9ScaleType4KindE0ELNS_15FloatRoundStyleE2ESJ_EENS1_15EpilogueDefaultEEEEEvvEEEEvNT_6ParamsE)
        /*0020*/ 	.word	0x00000000
.L_19:


//--------------------- .nv.compat                --------------------------
	.section	.nv.compat,"",@"SHT_CUDA_COMPAT_INFO"
	.align	4
        /*0000*/ 	.byte	0x02, 0x09, 0x01, 0x00, 0x02, 0x02, 0x04, 0x00, 0x02, 0x05, 0x05, 0x00, 0x03, 0x07, 0x01, 0x01
        /*0010*/ 	.byte	0x02, 0x03, 0x01, 0x00, 0x02, 0x06, 0x01, 0x00, 0x04, 0x0b, 0x08, 0x00, 0x00, 0x00, 0x00, 0x00
        /*0020*/ 	.byte	0x00, 0x00, 0x00, 0x00


//--------------------- .nv.info._ZN7cutlass13device_kernelINS_4gemm6kernel13GemmUniversalIN4cute5tupleIJiiiiEEENS1_10collective13CollectiveMmaINS1_34MainloopSm90TmaGmmaWarpSpecializedILi14ENS5_IJNS4_1CILi8EEENSA_ILi1EEESC_EEENS1_35KernelTmaWarpSpecializedCooperativeEEENS5_IJNSA_ILi128EEESG_NSA_ILi32EEEEEENS_6half_tENS5_IJlSC_lEEESJ_SK_NS4_8TiledMMAINS4_8MMA_AtomIJNS4_4SM904GMMA26MMA_64x128x16_F32F16F16_SSILNSO_5MajorE0ELSQ_0ELNSO_7ScaleInE1ELSR_1EEEEEENS4_6LayoutINS5_IJNSA_ILi2EEESC_SC_EEENS5_IJSC_NSA_ILi0EEESX_EEEEENS5_IJNS4_10UnderscoreES10_S10_EEEEENS4_13SM90_TMA_LOADENS4_14ComposedLayoutINS4_7SwizzleILi2ELi4ELi3EEENS4_18smem_ptr_flag_bitsILi16EEENSU_INS5_IJSB_SH_EEENS5_IJSH_SC_EEEEEEEvNS4_8identityENS4_23SM90_TMA_LOAD_MULTICASTES1C_vS1D_EENS_8epilogue10collective6detail29Sm90TmaWarpSpecializedAdapterINS1H_15DefaultEpilogueISJ_SK_SK_NS1G_6thread17LinearCombinationISJ_Li1EffLNS1L_9ScaleType4KindE0ELNS_15FloatRoundStyleE2ESJ_EENS1_15EpilogueDefaultEEEEEvvEEEEvNT_6ParamsE --------------------------
	.section	.nv.info._ZN7cutlass13device_kernelINS_4gemm6kernel13GemmUniversalIN4cute5tupleIJiiiiEEENS1_10collective13CollectiveMmaINS1_34MainloopSm90TmaGmmaWarpSpecializedILi14ENS5_IJNS4_1CILi8EEENSA_ILi1EEESC_EEENS1_35KernelTmaWarpSpecializedCooperativeEEENS5_IJNSA_ILi128EEESG_NSA_ILi32EEEEEENS_6half_tENS5_IJlSC_lEEESJ_SK_NS4_8TiledMMAINS4_8MMA_AtomIJNS4_4SM904GMMA26MMA_64x128x16_F32F16F16_SSILNSO_5MajorE0ELSQ_0ELNSO_7ScaleInE1ELSR_1EEEEEENS4_6LayoutINS5_IJNSA_ILi2EEESC_SC_EEENS5_IJSC_NSA_ILi0EEESX_EEEEENS5_IJNS4_10UnderscoreES10_S10_EEEEENS4_13SM90_TMA_LOADENS4_14ComposedLayoutINS4_7SwizzleILi2ELi4ELi3EEENS4_18smem_ptr_flag_bitsILi16EEENSU_INS5_IJSB_SH_EEENS5_IJSH_SC_EEEEEEEvNS4_8identityENS4_23SM90_TMA_LOAD_MULTICASTES1C_vS1D_EENS_8epilogue10collective6detail29Sm90TmaWarpSpecializedAdapterINS1H_15DefaultEpilogueISJ_SK_SK_NS1G_6thread17LinearCombinationISJ_Li1EffLNS1L_9ScaleType4KindE0ELNS_15FloatRoundStyleE2ESJ_EENS1_15EpilogueDefaultEEEEEvvEEEEvNT_6ParamsE,"",@"SHT_CUDA_INFO"
	.sectionflags	@""
	.align	4


	//----- nvinfo : EIATTR_CUDA_API_VERSION
	.align		4
        /*0000*/ 	.byte	0x04, 0x37
        /*0002*/ 	.short	(.L_21 - .L_20)
.L_20:
        /*0004*/ 	.word	0x00000082


	//----- nvinfo : EIATTR_KPARAM_INFO
	.align		4
.L_21:
        /*0008*/ 	.byte	0x04, 0x17
        /*000a*/ 	.short	(.L_23 - .L_22)
.L_22:
        /*000c*/ 	.word	0x00000000
        /*0010*/ 	.short	0x0000
        /*0012*/ 	.short	0x0070
        /*0014*/ 	.byte	0x00, 0xf0, 0x01, 0x10


	//----- nvinfo : EIATTR_SPARSE_MMA_MASK
	.align		4
.L_23:
        /*0018*/ 	.byte	0x03, 0x50
        /*001a*/ 	.short	0x0000


	//----- nvinfo : EIATTR_MAXREG_COUNT
	.align		4
        /*001c*/ 	.byte	0x03, 0x1b
        /*001e*/ 	.short	0x00a8


	//----- nvinfo : EIATTR_NUM_BARRIERS
	.align		4
        /*0020*/ 	.byte	0x02, 0x4c
        /*0022*/ 	.byte	0x01
	.zero		1


	//----- nvinfo : EIATTR_EXTERNS
	.align		4
        /*0024*/ 	.byte	0x04, 0x0f
        /*0026*/ 	.short	(.L_25 - .L_24)


	//   ....[0]....
	.align		4
.L_24:
        /*0028*/ 	.word	index@(__assertfail)


	//----- nvinfo : EIATTR_MERCURY_ISA_VERSION
	.align		4
.L_25:
        /*002c*/ 	.byte	0x03, 0x5f
        /*002e*/ 	.short	0x0101


	//----- nvinfo : EIATTR_INT_WARP_WIDE_INSTR_OFFSETS
	.align		4
        /*0030*/ 	.byte	0x04, 0x31
        /*0032*/ 	.short	(.L_27 - .L_26)


	//   ....[0]....
.L_26:
        /*0034*/ 	.word	0x00000630


	//   ....[1]....
        /*0038*/ 	.word	0x00000640


	//   ....[2]....
        /*003c*/ 	.word	0x000007c0


	//----- nvinfo : EIATTR_COOP_GROUP_MASK_REGIDS
	.align		4
.L_27:
        /*0040*/ 	.byte	0x04, 0x29
        /*0042*/ 	.short	(.L_29 - .L_28)


	//   ....[0]....
.L_28:
        /*0044*/ 	.word	0xffffffff


	//   ....[1]....
        /*0048*/ 	.word	0xffffffff


	//   ....[2]....
        /*004c*/ 	.word	0xffffffff


	//   ....[3]....
        /*0050*/ 	.word	0xffffffff


	//   ....[4]....
        /*0054*/ 	.word	0xffffffff


	//   ....[5]....
        /*0058*/ 	.word	0xffffffff


	//----- nvinfo : EIATTR_COOP_GROUP_INSTR_OFFSETS
	.align		4
.L_29:
        /*005c*/ 	.byte	0x04, 0x28
        /*005e*/ 	.short	(.L_31 - .L_30)


	//   ....[0]....
.L_30:
        /*0060*/ 	.word	0x00000060


	//   ....[1]....
        /*0064*/ 	.word	0x00000070


	//   ....[2]....
        /*0068*/ 	.word	0x00000130


	//   ....[3]....
        /*006c*/ 	.word	0x00000460


	//   ....[4]....
        /*0070*/ 	.word	0x00000960


	//   ....[5]....
        /*0074*/ 	.word	0x000013a0


	//----- nvinfo : EIATTR_REG_RECONFIG
	.align		4
.L_31:
        /*0078*/ 	.byte	0x01, 0x54
	.zero		2


	//----- nvinfo : EIATTR_SYSCALL_OFFSETS
	.align		4
        /*007c*/ 	.byte	0x04, 0x46
        /*007e*/ 	.short	(.L_33 - .L_32)


	//   ....[0]....
.L_32:
        /*0080*/ 	.word	0x00001560


	//----- nvinfo : EIATTR_MBARRIER_INSTR_OFFSETS
	.align		4
.L_33:
        /*0084*/ 	.byte	0x04, 0x39
        /*0086*/ 	.short	(.L_35 - .L_34)


	//   ....[0]....
.L_34:
        /*0088*/ 	.word	0x00000280
        /*008c*/ 	.word	0x000000ff
        /*0090*/ 	.word	0x00000000
        /*0094*/ 	.short	0x0100
        /*0096*/ 	.byte	0x08
	.zero		1


	//   ....[1]....
        /*0098*/ 	.word	0x00000290
        /*009c*/ 	.word	0x000000ff
        /*00a0*/ 	.word	0x00000070
        /*00a4*/ 	.short	0x0100
        /*00a6*/ 	.byte	0x08
	.zero		1


	//   ....[2]....
        /*00a8*/ 	.word	0x000002a0
        /*00ac*/ 	.word	0x000000ff
        /*00b0*/ 	.word	0x00000008
        /*00b4*/ 	.short	0x0100
        /*00b6*/ 	.byte	0x08
	.zero		1


	//   ....[3]....
        /*00b8*/ 	.word	0x000002b0
        /*00bc*/ 	.word	0x000000ff
        /*00c0*/ 	.word	0x00000078
        /*00c4*/ 	.short	0x0100
        /*00c6*/ 	.byte	0x08
	.zero		1


	//   ....[4]....
        /*00c8*/ 	.word	0x000002c0
        /*00cc*/ 	.word	0x000000ff
        /*00d0*/ 	.word	0x00000010
        /*00d4*/ 	.short	0x0100
        /*00d6*/ 	.byte	0x08
	.zero		1


	//   ....[5]....
        /*00d8*/ 	.word	0x000002d0
        /*00dc*/ 	.word	0x000000ff
        /*00e0*/ 	.word	0x00000080
        /*00e4*/ 	.short	0x0100
        /*00e6*/ 	.byte	0x08
	.zero		1


	//   ....[6]....
        /*00e8*/ 	.word	0x000002e0
        /*00ec*/ 	.word	0x000000ff
        /*00f0*/ 	.word	0x00000018
        /*00f4*/ 	.short	0x0100
        /*00f6*/ 	.byte	0x08
	.zero		1


	//   ....[7]....
        /*00f8*/ 	.word	0x000002f0
        /*00fc*/ 	.word	0x000000ff
        /*0100*/ 	.word	0x00000088
        /*0104*/ 	.short	0x0100
        /*0106*/ 	.byte	0x08
	.zero		1


	//   ....[8]....
        /*0108*/ 	.word	0x00000300
        /*010c*/ 	.word	0x000000ff
        /*0110*/ 	.word	0x00000020
        /*0114*/ 	.short	0x0100
        /*0116*/ 	.byte	0x08
	.zero		1


	//   ....[9]....
        /*0118*/ 	.word	0x00000310
        /*011c*/ 	.word	0x000000ff
        /*0120*/ 	.word	0x00000090
        /*0124*/ 	.short	0x0100
        /*0126*/ 	.byte	0x08
	.zero		1


	//   ....[10]....
        /*0128*/ 	.word	0x00000320
        /*012c*/ 	.word	0x000000ff
        /*0130*/ 	.word	0x00000028
        /*0134*/ 	.short	0x0100
        /*0136*/ 	.byte	0x08
	.zero		1


	//   ....[11]....
        /*0138*/ 	.word	0x00000330
        /*013c*/ 	.word	0x000000ff
        /*0140*/ 	.word	0x00000098
        /*0144*/ 	.short	0x0100
        /*0146*/ 	.byte	0x08
	.zero		1


	//   ....[12]....
        /*0148*/ 	.word	0x00000340
        /*014c*/ 	.word	0x000000ff
        /*0150*/ 	.word	0x00000030
        /*0154*/ 	.short	0x0100
        /*0156*/ 	.byte	0x08
	.zero		1


	//   ....[13]....
        /*0158*/ 	.word	0x00000350
        /*015c*/ 	.word	0x000000ff
        /*0160*/ 	.word	0x000000a0
        /*0164*/ 	.short	0x0100
        /*0166*/ 	.byte	0x08
	.zero		1


	//   ....[14]....
        /*0168*/ 	.word	0x00000360
        /*016c*/ 	.word	0x000000ff
        /*0170*/ 	.word	0x00000038
        /*0174*/ 	.short	0x0100
        /*0176*/ 	.byte	0x08
	.zero		1


	//   ....[15]....
        /*0178*/ 	.word	0x00000370
        /*017c*/ 	.word	0x000000ff
        /*0180*/ 	.word	0x000000a8
        /*0184*/ 	.short	0x0100
        /*0186*/ 	.byte	0x08
	.zero		1


	//   ....[16]....
        /*0188*/ 	.word	0x00000380
        /*018c*/ 	.word	0x000000ff
        /*0190*/ 	.word	0x00000040
        /*0194*/ 	.short	0x0100
        /*0196*/ 	.byte	0x08
	.zero		1


	//   ....[17]....
        /*0198*/ 	.word	0x00000390
        /*019c*/ 	.word	0x000000ff
        /*01a0*/ 	.word	0x000000b0
        /*01a4*/ 	.short	0x0100
        /*01a6*/ 	.byte	0x08
	.zero		1


	//   ....[18]....
        /*01a8*/ 	.word	0x000003a0
        /*01ac*/ 	.word	0x000000ff
        /*01b0*/ 	.word	0x00000048
        /*01b4*/ 	.short	0x0100
        /*01b6*/ 	.byte	0x08
	.zero		1


	//   ....[19]....
        /*01b8*/ 	.word	0x000003b0
        /*01bc*/ 	.word	0x000000ff
        /*01c0*/ 	.word	0x000000b8
        /*01c4*/ 	.short	0x0100
        /*01c6*/ 	.byte	0x08
	.zero		1


	//   ....[20]....
        /*01c8*/ 	.word	0x000003c0
        /*01cc*/ 	.word	0x000000ff
        /*01d0*/ 	.word	0x00000050
        /*01d4*/ 	.short	0x0100
        /*01d6*/ 	.byte	0x08
	.zero		1


	//   ....[21]....
        /*01d8*/ 	.word	0x000003d0
        /*01dc*/ 	.word	0x000000ff
        /*01e0*/ 	.word	0x000000c0
        /*01e4*/ 	.short	0x0100
        /*01e6*/ 	.byte	0x08
	.zero		1


	//   ....[22]....
        /*01e8*/ 	.word	0x000003e0
        /*01ec*/ 	.word	0x000000ff
        /*01f0*/ 	.word	0x00000058
        /*01f4*/ 	.short	0x0100
        /*01f6*/ 	.byte	0x08
	.zero		1


	//   ....[23]....
        /*01f8*/ 	.word	0x000003f0
        /*01fc*/ 	.word	0x000000ff
        /*0200*/ 	.word	0x000000c8
        /*0204*/ 	.short	0x0100
        /*0206*/ 	.byte	0x08
	.zero		1


	//   ....[24]....
        /*0208*/ 	.word	0x00000400
        /*020c*/ 	.word	0x000000ff
        /*0210*/ 	.word	0x00000060
        /*0214*/ 	.short	0x0100
        /*0216*/ 	.byte	0x08
	.zero		1


	//   ....[25]....
        /*0218*/ 	.word	0x00000410
        /*021c*/ 	.word	0x000000ff
        /*0220*/ 	.word	0x000000d0
        /*0224*/ 	.short	0x0100
        /*0226*/ 	.byte	0x08
	.zero		1


	//   ....[26]....
        /*0228*/ 	.word	0x00000420
        /*022c*/ 	.word	0x000000ff
        /*0230*/ 	.word	0x00000068
        /*0234*/ 	.short	0x0100
        /*0236*/ 	.byte	0x08
	.zero		1


	//   ....[27]....
        /*0238*/ 	.word	0x00000430
        /*023c*/ 	.word	0x000000ff
        /*0240*/ 	.word	0x000000d8
        /*0244*/ 	.short	0x0100
        /*0246*/ 	.byte	0x08
	.zero		1


	//   ....[28]....
        /*0248*/ 	.word	0x00000860
        /*024c*/ 	.word	0x000000ff
        /*0250*/ 	.word	0x000000f0
        /*0254*/ 	.short	0x0100
        /*0256*/ 	.byte	0x06
	.zero		1


	//   ....[29]....
        /*0258*/ 	.word	0x000008e0
        /*025c*/ 	.word	0x000000ff
        /*0260*/ 	.word	0x000000f8
        /*0264*/ 	.short	0x0100
        /*0266*/ 	.byte	0x06
	.zero		1


	//   ....[30]....
        /*0268*/ 	.word	0x00001620
        /*026c*/ 	.word	0x00000003
        /*0270*/ 	.word	0x00000000
        /*0274*/ 	.short	0x010a
        /*0276*/ 	.byte	0x3f
	.zero		1


	//   ....[31]....
        /*0278*/ 	.word	0x00001660
        /*027c*/ 	.word	0x00000003
        /*0280*/ 	.word	0x00000000
        /*0284*/ 	.short	0x010a
        /*0286*/ 	.byte	0x3f
	.zero		1


	//   ....[32]....
        /*0288*/ 	.word	0x00001930
        /*028c*/ 	.word	0x00000005
        /*0290*/ 	.word	0x00000000
        /*0294*/ 	.short	0x010a
        /*0296*/ 	.byte	0x3f
	.zero		1


	//   ....[33]....
        /*0298*/ 	.word	0x00001970
        /*029c*/ 	.word	0x00000005
        /*02a0*/ 	.word	0x00000000
        /*02a4*/ 	.short	0x010a
        /*02a6*/ 	.byte	0x3f
	.zero		1


	//   ....[34]....
        /*02a8*/ 	.word	0x00001ad0
        /*02ac*/ 	.word	0x00000004
        /*02b0*/ 	.word	0x00000000
        /*02b4*/ 	.short	0x0101
        /*02b6*/ 	.byte	0x3f
	.zero		1


	//   ....[35]....
        /*02b8*/ 	.word	0x00001d00
        /*02bc*/ 	.word	0x00000000
        /*02c0*/ 	.word	0x00000000
        /*02c4*/ 	.short	0x0101
        /*02c6*/ 	.byte	0x3f
	.zero		1


	//   ....[36]....
        /*02c8*/ 	.word	0x00007020
        /*02cc*/ 	.word	0x00000017
        /*02d0*/ 	.word	0x00000070
        /*02d4*/ 	.short	0x010a
        /*02d6*/ 	.byte	0x3f
	.zero		1


	//   ....[37]....
        /*02d8*/ 	.word	0x000073c0
        /*02dc*/ 	.word	0x00000003
        /*02e0*/ 	.word	0x000000f8
        /*02e4*/ 	.short	0x0101
        /*02e6*/ 	.byte	0x3f
	.zero		1


	//   ....[38]....
        /*02e8*/ 	.word	0x00007b00
        /*02ec*/ 	.word	0x00000007
        /*02f0*/ 	.word	0x00000000
        /*02f4*/ 	.short	0x010a
        /*02f6*/ 	.byte	0x3f
	.zero		1


	//   ....[39]....
        /*02f8*/ 	.word	0x00007b80
        /*02fc*/ 	.word	0x00000008
        /*0300*/ 	.word	0x00000000
        /*0304*/ 	.short	0x010a
        /*0306*/ 	.byte	0x3f
	.zero		1


	//   ....[40]....
        /*0308*/ 	.word	0x00007c10
        /*030c*/ 	.word	0x00000009
        /*0310*/ 	.word	0x00000000
        /*0314*/ 	.short	0x010a
        /*0316*/ 	.byte	0x3f
	.zero		1


	//   ....[41]....
        /*0318*/ 	.word	0x00007ca0
        /*031c*/ 	.word	0x00000008
        /*0320*/ 	.word	0x00000000
        /*0324*/ 	.short	0x010a
        /*0326*/ 	.byte	0x3f
	.zero		1


	//   ....[42]....
        /*0328*/ 	.word	0x00007d30
        /*032c*/ 	.word	0x00000009
        /*0330*/ 	.word	0x00000000
        /*0334*/ 	.short	0x010a
        /*0336*/ 	.byte	0x3f
	.zero		1


	//   ....[43]....
        /*0338*/ 	.word	0x00007dc0
        /*033c*/ 	.word	0x00000008
        /*0340*/ 	.word	0x00000000
        /*0344*/ 	.short	0x010a
        /*0346*/ 	.byte	0x3f
	.zero		1


	//   ....[44]....
        /*0348*/ 	.word	0x00007e50
        /*034c*/ 	.word	0x00000009
        /*0350*/ 	.word	0x00000000
        /*0354*/ 	.short	0x010a
        /*0356*/ 	.byte	0x3f
	.zero		1


	//   ....[45]....
        /*0358*/ 	.word	0x00007ee0
        /*035c*/ 	.word	0x00000008
        /*0360*/ 	.word	0x00000000
        /*0364*/ 	.short	0x010a
        /*0366*/ 	.byte	0x3f
	.zero		1


	//   ....[46]....
        /*0368*/ 	.word	0x00007f70
        /*036c*/ 	.word	0x00000009
        /*0370*/ 	.word	0x00000000
        /*0374*/ 	.short	0x010a
        /*0376*/ 	.byte	0x3f
	.zero		1


	//   ....[47]....
        /*0378*/ 	.word	0x00008000
        /*037c*/ 	.word	0x00000008
        /*0380*/ 	.word	0x00000000
        /*0384*/ 	.short	0x010a
        /*0386*/ 	.byte	0x3f
	.zero		1


	//   ....[48]....
        /*0388*/ 	.word	0x00008090
        /*038c*/ 	.word	0x00000009
        /*0390*/ 	.word	0x00000000
        /*0394*/ 	.short	0x010a
        /*0396*/ 	.byte	0x3f
	.zero		1


	//   ....[49]....
        /*0398*/ 	.word	0x00008120
        /*039c*/ 	.word	0x00000008
        /*03a0*/ 	.word	0x00000000
        /*03a4*/ 	.short	0x010a
        /*03a6*/ 	.byte	0x3f
	.zero		1


	//   ....[50]....
        /*03a8*/ 	.word	0x000081b0
        /*03ac*/ 	.word	0x0000000b
        /*03b0*/ 	.word	0x00000000
        /*03b4*/ 	.short	0x010a
        /*03b6*/ 	.byte	0x3f
	.zero		1


	//   ....[51]....
        /*03b8*/ 	.word	0x00008240
        /*03bc*/ 	.word	0x00000003
        /*03c0*/ 	.word	0x00000000
        /*03c4*/ 	.short	0x010a
        /*03c6*/ 	.byte	0x3f
	.zero		1


	//   ....[52]....
        /*03c8*/ 	.word	0x000082a0
        /*03cc*/ 	.word	0x00000003
        /*03d0*/ 	.word	0x00000000
        /*03d4*/ 	.short	0x010a
        /*03d6*/ 	.byte	0x3f
	.zero		1


	//   ....[53]....
        /*03d8*/ 	.word	0x000082f0
        /*03dc*/ 	.word	0x00000005
        /*03e0*/ 	.word	0x00000000
        /*03e4*/ 	.short	0x010a
        /*03e6*/ 	.byte	0x3f
	.zero		1


	//   ....[54]....
        /*03e8*/ 	.word	0x000083c0
        /*03ec*/ 	.word	0x00000017
        /*03f0*/ 	.word	0x00000070
        /*03f4*/ 	.short	0x010a
        /*03f6*/ 	.byte	0x3f
	.zero		1


	//   ....[55]....
        /*03f8*/ 	.word	0x00008490
        /*03fc*/ 	.word	0x00000007
        /*0400*/ 	.word	0x00000000
        /*0404*/ 	.short	0x010a
        /*0406*/ 	.byte	0x3f
	.zero		1


	//   ....[56]....
        /*0408*/ 	.word	0x000084e0
        /*040c*/ 	.word	0x00000008
        /*0410*/ 	.word	0x00000000
        /*0414*/ 	.short	0x010a
        /*0416*/ 	.byte	0x3f
	.zero		1


	//   ....[57]....
        /*0418*/ 	.word	0x00008530
        /*041c*/ 	.word	0x00000009
        /*0420*/ 	.word	0x00000000
        /*0424*/ 	.short	0x010a
        /*0426*/ 	.byte	0x3f
	.zero		1


	//   ....[58]....
        /*0428*/ 	.word	0x00008580
        /*042c*/ 	.word	0x00000008
        /*0430*/ 	.word	0x00000000
        /*0434*/ 	.short	0x010a
        /*0436*/ 	.byte	0x3f
	.zero		1


	//   ....[59]....
        /*0438*/ 	.word	0x000085d0
        /*043c*/ 	.word	0x00000009
        /*0440*/ 	.word	0x00000000
        /*0444*/ 	.short	0x010a
        /*0446*/ 	.byte	0x3f
	.zero		1


	//   ....[60]....
        /*0448*/ 	.word	0x00008620
        /*044c*/ 	.word	0x00000008
        /*0450*/ 	.word	0x00000000
        /*0454*/ 	.short	0x010a
        /*0456*/ 	.byte	0x3f
	.zero		1


	//   ....[61]....
        /*0458*/ 	.word	0x00008670
        /*045c*/ 	.word	0x00000009
        /*0460*/ 	.word	0x00000000
        /*0464*/ 	.short	0x010a
        /*0466*/ 	.byte	0x3f
	.zero		1


	//   ....[62]....
        /*0468*/ 	.word	0x000086c0
        /*046c*/ 	.word	0x00000008
        /*0470*/ 	.word	0x00000000
        /*0474*/ 	.short	0x010a
        /*0476*/ 	.byte	0x3f
	.zero		1


	//   ....[63]....
        /*0478*/ 	.word	0x00008710
        /*047c*/ 	.word	0x00000009
        /*0480*/ 	.word	0x00000000
        /*0484*/ 	.short	0x010a
        /*0486*/ 	.byte	0x3f
	.zero		1


	//   ....[64]....
        /*0488*/ 	.word	0x00008760
        /*048c*/ 	.word	0x00000008
        /*0490*/ 	.word	0x00000000
        /*0494*/ 	.short	0x010a
        /*0496*/ 	.byte	0x3f
	.zero		1


	//   ....[65]....
        /*0498*/ 	.word	0x000087b0
        /*049c*/ 	.word	0x00000009
        /*04a0*/ 	.word	0x00000000
        /*04a4*/ 	.short	0x010a
        /*04a6*/ 	.byte	0x3f
	.zero		1


	//   ....[66]....
        /*04a8*/ 	.word	0x00008800
        /*04ac*/ 	.word	0x00000008
        /*04b0*/ 	.word	0x00000000
        /*04b4*/ 	.short	0x010a
        /*04b6*/ 	.byte	0x3f
	.zero		1


	//   ....[67]....
        /*04b8*/ 	.word	0x00008850
        /*04bc*/ 	.word	0x0000000b
        /*04c0*/ 	.word	0x00000000
        /*04c4*/ 	.short	0x010a
        /*04c6*/ 	.byte	0x3f
	.zero		1


	//----- nvinfo : EIATTR_NUM_MBARRIERS
	.align		4
.L_35:
        /*04c8*/ 	.byte	0x03, 0x38
        /*04ca*/ 	.short	0x001e


	//----- nvinfo : EIATTR_EXIT_INSTR_OFFSETS
	.align		4
        /*04cc*/ 	.byte	0x04, 0x1c
        /*04ce*/ 	.short	(.L_37 - .L_36)


	//   ....[0]....
.L_36:
        /*04d0*/ 	.word	0x00000ac0


	//   ....[1]....
        /*04d4*/ 	.word	0x000012d0


	//   ....[2]....
        /*04d8*/ 	.word	0x00006730


	//   ....[3]....
        /*04dc*/ 	.word	0x00006c90


	//   ....[4]....
        /*04e0*/ 	.word	0x00008290


	//----- nvinfo : EIATTR_MAX_THREADS
	.align		4
.L_37:
        /*04e4*/ 	.byte	0x04, 0x05
        /*04e6*/ 	.short	(.L_39 - .L_38)
.L_38:
        /*04e8*/ 	.word	0x00000180
        /*04ec*/ 	.word	0x00000001
        /*04f0*/ 	.word	0x00000001


	//----- nvinfo : EIATTR_CRS_STACK_SIZE
	.align		4
.L_39:
        /*04f4*/ 	.byte	0x04, 0x1e
        /*04f6*/ 	.short	(.L_41 - .L_40)
.L_40:
        /*04f8*/ 	.word	0x00000000


	//----- nvinfo : EIATTR_CBANK_PARAM_SIZE
	.align		4
.L_41:
        /*04fc*/ 	.byte	0x03, 0x19
        /*04fe*/ 	.short	0x0470


	//----- nvinfo : EIATTR_PARAM_CBANK
	.align		4
        /*0500*/ 	.byte	0x04, 0x0a
        /*0502*/ 	.short	(.L_43 - .L_42)
	.align		4
.L_42:
        /*0504*/ 	.word	index@(.nv.constant0._ZN7cutlass13device_kernelINS_4gemm6kernel13GemmUniversalIN4cute5tupleIJiiiiEEENS1_10collective13CollectiveMmaINS1_34MainloopSm90TmaGmmaWarpSpecializedILi14ENS5_IJNS4_1CILi8EEENSA_ILi1EEESC_EEENS1_35KernelTmaWarpSpecializedCooperativeEEENS5_IJNSA_ILi128EEESG_NSA_ILi32EEEEEENS_6half_tENS5_IJlSC_lEEESJ_SK_NS4_8TiledMMAINS4_8MMA_AtomIJNS4_4SM904GMMA26MMA_64x128x16_F32F16F16_SSILNSO_5MajorE0ELSQ_0ELNSO_7ScaleInE1ELSR_1EEEEEENS4_6LayoutINS5_IJNSA_ILi2EEESC_SC_EEENS5_IJSC_NSA_ILi0EEESX_EEEEENS5_IJNS4_10UnderscoreES10_S10_EEEEENS4_13SM90_TMA_LOADENS4_14ComposedLayoutINS4_7SwizzleILi2ELi4ELi3EEENS4_18smem_ptr_flag_bitsILi16EEENSU_INS5_IJSB_SH_EEENS5_IJSH_SC_EEEEEEEvNS4_8identityENS4_23SM90_TMA_LOAD_MULTICASTES1C_vS1D_EENS_8epilogue10collective6detail29Sm90TmaWarpSpecializedAdapterINS1H_15DefaultEpilogueISJ_SK_SK_NS1G_6thread17LinearCombinationISJ_Li1EffLNS1L_9ScaleType4KindE0ELNS_15FloatRoundStyleE2ESJ_EENS1_15EpilogueDefaultEEEEEvvEEEEvNT_6ParamsE)
        /*0508*/ 	.short	0x0210
        /*050a*/ 	.short	0x0470


	//----- nvinfo : EIATTR_SW_WAR
	.align		4
.L_43:
        /*050c*/ 	.byte	0x04, 0x36
        /*050e*/ 	.short	(.L_45 - .L_44)
.L_44:
        /*0510*/ 	.word	0x00000008
.L_45:


//--------------------- .nv.callgraph             --------------------------
	.section	.nv.callgraph,"",@"SHT_CUDA_CALLGRAPH"
	.align	4
	.sectionentsize	8
	.align		4
        /*0000*/ 	.word	0x00000000
	.align		4
        /*0004*/ 	.word	0xffffffff
	.align		4
        /*0008*/ 	.word	index@(_ZN7cutlass13device_kernelINS_4gemm6kernel13GemmUniversalIN4cute5tupleIJiiiiEEENS1_10collective13CollectiveMmaINS1_34MainloopSm90TmaGmmaWarpSpecializedILi14ENS5_IJNS4_1CILi8EEENSA_ILi1EEESC_EEENS1_35KernelTmaWarpSpecializedCooperativeEEENS5_IJNSA_ILi128EEESG_NSA_ILi32EEEEEENS_6half_tENS5_IJlSC_lEEESJ_SK_NS4_8TiledMMAINS4_8MMA_AtomIJNS4_4SM904GMMA26MMA_64x128x16_F32F16F16_SSILNSO_5MajorE0ELSQ_0ELNSO_7ScaleInE1ELSR_1EEEEEENS4_6LayoutINS5_IJNSA_ILi2EEESC_SC_EEENS5_IJSC_NSA_ILi0EEESX_EEEEENS5_IJNS4_10UnderscoreES10_S10_EEEEENS4_13SM90_TMA_LOADENS4_14ComposedLayoutINS4_7SwizzleILi2ELi4ELi3EEENS4_18smem_ptr_flag_bitsILi16EEENSU_INS5_IJSB_SH_EEENS5_IJSH_SC_EEEEEEEvNS4_8identityENS4_23SM90_TMA_LOAD_MULTICASTES1C_vS1D_EENS_8epilogue10collective6detail29Sm90TmaWarpSpecializedAdapterINS1H_15DefaultEpilogueISJ_SK_SK_NS1G_6thread17LinearCombinationISJ_Li1EffLNS1L_9ScaleType4KindE0ELNS_15FloatRoundStyleE2ESJ_EENS1_15EpilogueDefaultEEEEEvvEEEEvNT_6ParamsE)
	.align		4
        /*000c*/ 	.word	index@(__assertfail)
	.align		4
        /*0010*/ 	.word	0x00000000
	.align		4
        /*0014*/ 	.word	0xfffffffe
	.align		4
        /*0018*/ 	.word	0x00000000
	.align		4
        /*001c*/ 	.word	0xfffffffd
	.align		4
        /*0020*/ 	.word	0x00000000
	.align		4
        /*0024*/ 	.word	0xfffffffc


//--------------------- .nv.constant4             --------------------------
	.section	.nv.constant4,"a",@progbits
	.align	8
	.align		8
.nv.constant4:
        /*0000*/ 	.dword	__assertfail
	.align		8
        /*0008*/ 	.dword	__unnamed_1
	.align		8
        /*0010*/ 	.dword	_ZN40_INTERNAL_3e1e3c52_4_k_cu_f5bfc6b1_200634cuda3std3__45__cpo5beginE
	.align		8
        /*0018*/ 	.dword	_ZN40_INTERNAL_3e1e3c52_4_k_cu_f5bfc6b1_200634cuda3std3__45__cpo3endE
	.align		8
        /*0020*/ 	.dword	_ZN40_INTERNAL_3e1e3c52_4_k_cu_f5bfc6b1_200634cuda3std3__45__cpo6cbeginE
	.align		8
        /*0028*/ 	.dword	_ZN40_INTERNAL_3e1e3c52_4_k_cu_f5bfc6b1_200634cuda3std3__45__cpo4cendE
	.align		8
        /*0030*/ 	.dword	_ZN40_INTERNAL_3e1e3c52_4_k_cu_f5bfc6b1_200634cuda3std3__442_GLOBAL__N__3e1e3c52_4_k_cu_f5bfc6b1_200636ignoreE
	.align		8
        /*0038*/ 	.dword	_ZN40_INTERNAL_3e1e3c52_4_k_cu_f5bfc6b1_200634cuda3std3__419piecewise_constructE
	.align		8
        /*0040*/ 	.dword	_ZN40_INTERNAL_3e1e3c52_4_k_cu_f5bfc6b1_200634cuda3std3__48in_placeE
	.align		8
        /*0048*/ 	.dword	_ZN40_INTERNAL_3e1e3c52_4_k_cu_f5bfc6b1_200634cuda3std6ranges3__45__cpo4swapE
	.align		8
        /*0050*/ 	.dword	_ZN40_INTERNAL_3e1e3c52_4_k_cu_f5bfc6b1_200634cuda3std6ranges3__45__cpo9iter_moveE
	.align		8
        /*0058*/ 	.dword	_ZN40_INTERNAL_3e1e3c52_4_k_cu_f5bfc6b1_200634cute7productE
	.align		8
        /*0060*/ 	.dword	_ZN40_INTERNAL_3e1e3c52_4_k_cu_f5bfc6b1_200634cute1_E
	.align		8
        /*0068*/ 	.dword	$str$22
	.align		8
        /*0070*/ 	.dword	$str$23


//--------------------- .text._ZN7cutlass13device_kernelINS_4gemm6kernel13GemmUniversalIN4cute5tupleIJiiiiEEENS1_10collective13CollectiveMmaINS1_34MainloopSm90TmaGmmaWarpSpecializedILi14ENS5_IJNS4_1CILi8EEENSA_ILi1EEESC_EEENS1_35KernelTmaWarpSpecializedCooperativeEEENS5_IJNSA_ILi128EEESG_NSA_ILi32EEEEEENS_6half_tENS5_IJlSC_lEEESJ_SK_NS4_8TiledMMAINS4_8MMA_AtomIJNS4_4SM904GMMA26MMA_64x128x16_F32F16F16_SSILNSO_5MajorE0ELSQ_0ELNSO_7ScaleInE1ELSR_1EEEEEENS4_6LayoutINS5_IJNSA_ILi2EEESC_SC_EEENS5_IJSC_NSA_ILi0EEESX_EEEEENS5_IJNS4_10UnderscoreES10_S10_EEEEENS4_13SM90_TMA_LOADENS4_14ComposedLayoutINS4_7SwizzleILi2ELi4ELi3EEENS4_18smem_ptr_flag_bitsILi16EEENSU_INS5_IJSB_SH_EEENS5_IJSH_SC_EEEEEEEvNS4_8identityENS4_23SM90_TMA_LOAD_MULTICASTES1C_vS1D_EENS_8epilogue10collective6detail29Sm90TmaWarpSpecializedAdapterINS1H_15DefaultEpilogueISJ_SK_SK_NS1G_6thread17LinearCombinationISJ_Li1EffLNS1L_9ScaleType4KindE0ELNS_15FloatRoundStyleE2ESJ_EENS1_15EpilogueDefaultEEEEEvvEEEEvNT_6ParamsE --------------------------
	.section	.text._ZN7cutlass13device_kernelINS_4gemm6kernel13GemmUniversalIN4cute5tupleIJiiiiEEENS1_10collective13CollectiveMmaINS1_34MainloopSm90TmaGmmaWarpSpecializedILi14ENS5_IJNS4_1CILi8EEENSA_ILi1EEESC_EEENS1_35KernelTmaWarpSpecializedCooperativeEEENS5_IJNSA_ILi128EEESG_NSA_ILi32EEEEEENS_6half_tENS5_IJlSC_lEEESJ_SK_NS4_8TiledMMAINS4_8MMA_AtomIJNS4_4SM904GMMA26MMA_64x128x16_F32F16F16_SSILNSO_5MajorE0ELSQ_0ELNSO_7ScaleInE1ELSR_1EEEEEENS4_6LayoutINS5_IJNSA_ILi2EEESC_SC_EEENS5_IJSC_NSA_ILi0EEESX_EEEEENS5_IJNS4_10UnderscoreES10_S10_EEEEENS4_13SM90_TMA_LOADENS4_14ComposedLayoutINS4_7SwizzleILi2ELi4ELi3EEENS4_18smem_ptr_flag_bitsILi16EEENSU_INS5_IJSB_SH_EEENS5_IJSH_SC_EEEEEEEvNS4_8identityENS4_23SM90_TMA_LOAD_MULTICASTES1C_vS1D_EENS_8epilogue10collective6detail29Sm90TmaWarpSpecializedAdapterINS1H_15DefaultEpilogueISJ_SK_SK_NS1G_6thread17LinearCombinationISJ_Li1EffLNS1L_9ScaleType4KindE0ELNS_15FloatRoundStyleE2ESJ_EENS1_15EpilogueDefaultEEEEEvvEEEEvNT_6ParamsE,"ax",@progbits
	.align	128
.text._ZN7cutlass13device_kernelINS_4gemm6kernel13GemmUniversalIN4cute5tupleIJiiiiEEENS1_10collective13CollectiveMmaINS1_34MainloopSm90TmaGmmaWarpSpecializedILi14ENS5_IJNS4_1CILi8EEENSA_ILi1EEESC_EEENS1_35KernelTmaWarpSpecializedCooperativeEEENS5_IJNSA_ILi128EEESG_NSA_ILi32EEEEEENS_6half_tENS5_IJlSC_lEEESJ_SK_NS4_8TiledMMAINS4_8MMA_AtomIJNS4_4SM904GMMA26MMA_64x128x16_F32F16F16_SSILNSO_5MajorE0ELSQ_0ELNSO_7ScaleInE1ELSR_1EEEEEENS4_6LayoutINS5_IJNSA_ILi2EEESC_SC_EEENS5_IJSC_NSA_ILi0EEESX_EEEEENS5_IJNS4_10UnderscoreES10_S10_EEEEENS4_13SM90_TMA_LOADENS4_14ComposedLayoutINS4_7SwizzleILi2ELi4ELi3EEENS4_18smem_ptr_flag_bitsILi16EEENSU_INS5_IJSB_SH_EEENS5_IJSH_SC_EEEEEEEvNS4_8identityENS4_23SM90_TMA_LOAD_MULTICASTES1C_vS1D_EENS_8epilogue10collective6detail29Sm90TmaWarpSpecializedAdapterINS1H_15DefaultEpilogueISJ_SK_SK_NS1G_6thread17LinearCombinationISJ_Li1EffLNS1L_9ScaleType4KindE0ELNS_15FloatRoundStyleE2ESJ_EENS1_15EpilogueDefaultEEEEEvvEEEEvNT_6ParamsE:
        .type           _ZN7cutlass13device_kernelINS_4gemm6kernel13GemmUniversalIN4cute5tupleIJiiiiEEENS1_10collective13CollectiveMmaINS1_34MainloopSm90TmaGmmaWarpSpecializedILi14ENS5_IJNS4_1CILi8EEENSA_ILi1EEESC_EEENS1_35KernelTmaWarpSpecializedCooperativeEEENS5_IJNSA_ILi128EEESG_NSA_ILi32EEEEEENS_6half_tENS5_IJlSC_lEEESJ_SK_NS4_8TiledMMAINS4_8MMA_AtomIJNS4_4SM904GMMA26MMA_64x128x16_F32F16F16_SSILNSO_5MajorE0ELSQ_0ELNSO_7ScaleInE1ELSR_1EEEEEENS4_6LayoutINS5_IJNSA_ILi2EEESC_SC_EEENS5_IJSC_NSA_ILi0EEESX_EEEEENS5_IJNS4_10UnderscoreES10_S10_EEEEENS4_13SM90_TMA_LOADENS4_14ComposedLayoutINS4_7SwizzleILi2ELi4ELi3EEENS4_18smem_ptr_flag_bitsILi16EEENSU_INS5_IJSB_SH_EEENS5_IJSH_SC_EEEEEEEvNS4_8identityENS4_23SM90_TMA_LOAD_MULTICASTES1C_vS1D_EENS_8epilogue10collective6detail29Sm90TmaWarpSpecializedAdapterINS1H_15DefaultEpilogueISJ_SK_SK_NS1G_6thread17LinearCombinationISJ_Li1EffLNS1L_9ScaleType4KindE0ELNS_15FloatRoundStyleE2ESJ_EENS1_15EpilogueDefaultEEEEEvvEEEEvNT_6ParamsE,@function
        .size           _ZN7cutlass13device_kernelINS_4gemm6kernel13GemmUniversalIN4cute5tupleIJiiiiEEENS1_10collective13CollectiveMmaINS1_34MainloopSm90TmaGmmaWarpSpecializedILi14ENS5_IJNS4_1CILi8EEENSA_ILi1EEESC_EEENS1_35KernelTmaWarpSpecializedCooperativeEEENS5_IJNSA_ILi128EEESG_NSA_ILi32EEEEEENS_6half_tENS5_IJlSC_lEEESJ_SK_NS4_8TiledMMAINS4_8MMA_AtomIJNS4_4SM904GMMA26MMA_64x128x16_F32F16F16_SSILNSO_5MajorE0ELSQ_0ELNSO_7ScaleInE1ELSR_1EEEEEENS4_6LayoutINS5_IJNSA_ILi2EEESC_SC_EEENS5_IJSC_NSA_ILi0EEESX_EEEEENS5_IJNS4_10UnderscoreES10_S10_EEEEENS4_13SM90_TMA_LOADENS4_14ComposedLayoutINS4_7SwizzleILi2ELi4ELi3EEENS4_18smem_ptr_flag_bitsILi16EEENSU_INS5_IJSB_SH_EEENS5_IJSH_SC_EEEEEEEvNS4_8identityENS4_23SM90_TMA_LOAD_MULTICASTES1C_vS1D_EENS_8epilogue10collective6detail29Sm90TmaWarpSpecializedAdapterINS1H_15DefaultEpilogueISJ_SK_SK_NS1G_6thread17LinearCombinationISJ_Li1EffLNS1L_9ScaleType4KindE0ELNS_15FloatRoundStyleE2ESJ_EENS1_15EpilogueDefaultEEEEEvvEEEEvNT_6ParamsE,(.L_x_220 - _ZN7cutlass13device_kernelINS_4gemm6kernel13GemmUniversalIN4cute5tupleIJiiiiEEENS1_10collective13CollectiveMmaINS1_34MainloopSm90TmaGmmaWarpSpecializedILi14ENS5_IJNS4_1CILi8EEENSA_ILi1EEESC_EEENS1_35KernelTmaWarpSpecializedCooperativeEEENS5_IJNSA_ILi128EEESG_NSA_ILi32EEEEEENS_6half_tENS5_IJlSC_lEEESJ_SK_NS4_8TiledMMAINS4_8MMA_AtomIJNS4_4SM904GMMA26MMA_64x128x16_F32F16F16_SSILNSO_5MajorE0ELSQ_0ELNSO_7ScaleInE1ELSR_1EEEEEENS4_6LayoutINS5_IJNSA_ILi2EEESC_SC_EEENS5_IJSC_NSA_ILi0EEESX_EEEEENS5_IJNS4_10UnderscoreES10_S10_EEEEENS4_13SM90_TMA_LOADENS4_14ComposedLayoutINS4_7SwizzleILi2ELi4ELi3EEENS4_18smem_ptr_flag_bitsILi16EEENSU_INS5_IJSB_SH_EEENS5_IJSH_SC_EEEEEEEvNS4_8identityENS4_23SM90_TMA_LOAD_MULTICASTES1C_vS1D_EENS_8epilogue10collective6detail29Sm90TmaWarpSpecializedAdapterINS1H_15DefaultEpilogueISJ_SK_SK_NS1G_6thread17LinearCombinationISJ_Li1EffLNS1L_9ScaleType4KindE0ELNS_15FloatRoundStyleE2ESJ_EENS1_15EpilogueDefaultEEEEEvvEEEEvNT_6ParamsE)
        .other          _ZN7cutlass13device_kernelINS_4gemm6kernel13GemmUniversalIN4cute5tupleIJiiiiEEENS1_10collective13CollectiveMmaINS1_34MainloopSm90TmaGmmaWarpSpecializedILi14ENS5_IJNS4_1CILi8EEENSA_ILi1EEESC_EEENS1_35KernelTmaWarpSpecializedCooperativeEEENS5_IJNSA_ILi128EEESG_NSA_ILi32EEEEEENS_6half_tENS5_IJlSC_lEEESJ_SK_NS4_8TiledMMAINS4_8MMA_AtomIJNS4_4SM904GMMA26MMA_64x128x16_F32F16F16_SSILNSO_5MajorE0ELSQ_0ELNSO_7ScaleInE1ELSR_1EEEEEENS4_6LayoutINS5_IJNSA_ILi2EEESC_SC_EEENS5_IJSC_NSA_ILi0EEESX_EEEEENS5_IJNS4_10UnderscoreES10_S10_EEEEENS4_13SM90_TMA_LOADENS4_14ComposedLayoutINS4_7SwizzleILi2ELi4ELi3EEENS4_18smem_ptr_flag_bitsILi16EEENSU_INS5_IJSB_SH_EEENS5_IJSH_SC_EEEEEEEvNS4_8identityENS4_23SM90_TMA_LOAD_MULTICASTES1C_vS1D_EENS_8epilogue10collective6detail29Sm90TmaWarpSpecializedAdapterINS1H_15DefaultEpilogueISJ_SK_SK_NS1G_6thread17LinearCombinationISJ_Li1EffLNS1L_9ScaleType4KindE0ELNS_15FloatRoundStyleE2ESJ_EENS1_15EpilogueDefaultEEEEEvvEEEEvNT_6ParamsE,@"STO_CUDA_ENTRY STV_DEFAULT"
_ZN7cutlass13device_kernelINS_4gemm6kernel13GemmUniversalIN4cute5tupleIJiiiiEEENS1_10collective13CollectiveMmaINS1_34MainloopSm90TmaGmmaWarpSpecializedILi14ENS5_IJNS4_1CILi8EEENSA_ILi1EEESC_EEENS1_35KernelTmaWarpSpecializedCooperativeEEENS5_IJNSA_ILi128EEESG_NSA_ILi32EEEEEENS_6half_tENS5_IJlSC_lEEESJ_SK_NS4_8TiledMMAINS4_8MMA_AtomIJNS4_4SM904GMMA26MMA_64x128x16_F32F16F16_SSILNSO_5MajorE0ELSQ_0ELNSO_7ScaleInE1ELSR_1EEEEEENS4_6LayoutINS5_IJNSA_ILi2EEESC_SC_EEENS5_IJSC_NSA_ILi0EEESX_EEEEENS5_IJNS4_10UnderscoreES10_S10_EEEEENS4_13SM90_TMA_LOADENS4_14ComposedLayoutINS4_7SwizzleILi2ELi4ELi3EEENS4_18smem_ptr_flag_bitsILi16EEENSU_INS5_IJSB_SH_EEENS5_IJSH_SC_EEEEEEEvNS4_8identityENS4_23SM90_TMA_LOAD_MULTICASTES1C_vS1D_EENS_8epilogue10collective6detail29Sm90TmaWarpSpecializedAdapterINS1H_15DefaultEpilogueISJ_SK_SK_NS1G_6thread17LinearCombinationISJ_Li1EffLNS1L_9ScaleType4KindE0ELNS_15FloatRoundStyleE2ESJ_EENS1_15EpilogueDefaultEEEEEvvEEEEvNT_6ParamsE:
[----:B------:R-:W0:Y:S01]  /*0000*/  LDC R1, c[0x0][0x28] ;  /* 0x00000a00ff017b82 */ /* 0x000e220000000800 */
[----:B------:R-:W1:Y:S01]  /*0010*/  S2R R18, SR_TID.X ;  /* 0x0000000000127919 */ /* 0x000e620000002100 */
[----:B------:R-:W-:Y:S01]  /*0020*/  ELECT P0, URZ, PT ;  /* 0x00000000003f782f */ /* 0x000fe20003800000 */
[----:B------:R-:W-:Y:S01]  /*0030*/  BSSY B0, `(.L_x_0) ;  /* 0x000000f000007945 */ /* 0x000fe20003800000 */
[--C-:B-1----:R-:W-:Y:S02]  /*0040*/  SHF.R.U32.HI R0, RZ, 0x5, R18.reuse ;  /* 0x00000005ff007819 */ /* 0x102fe40000011612 */
[----:B------:R-:W-:-:S03]  /*0050*/  SHF.R.U32.HI R3, RZ, 0x7, R18 ;  /* 0x00000007ff037819 */ /* 0x000fc60000011612 */
[----:B------:R-:W1:Y:S04]  /*0060*/  SHFL.IDX PT, R2, R0, RZ, 0x1f ;  /* 0x00001fff00027589 */ /* 0x000e6800000e0000 */
[----:B------:R2:W3:Y:S01]  /*0070*/  SHFL.IDX PT, R5, R3, RZ, 0x1f ;  /* 0x00001fff03057589 */ /* 0x0004e200000e0000 */
[----:B-1----:R-:W-:-:S13]  /*0080*/  ISETP.NE.OR P0, PT, R2, RZ, !P0 ;  /* 0x000000ff0200720c */ /* 0x002fda0004705670 */
[----:B0-23--:R-:W-:Y:S05]  /*0090*/  @P0 BRA `(.L_x_1) ;  /* 0x0000000000200947 */ /* 0x00dfea0003800000 */
[----:B------:R-:W-:Y:S02]  /*00a0*/  ULDC.64 UR4, c[0x0][0x198] ;  /* 0x0000660000047ab9 */ /* 0x000fe40000000a00 */
[----:B------:R-:W-:Y:S02]  /*00b0*/  UIADD3 UR6, UP0, UR4, 0xf0, URZ ;  /* 0x000000f004067890 */ /* 0x000fe4000ff1e03f */
[----:B------:R-:W-:Y:S02]  /*00c0*/  UIADD3 UR4, UP1, UR4, 0x1f0, URZ ;  /* 0x000001f004047890 */ /* 0x000fe4000ff3e03f */
[----:B------:R-:W-:Y:S02]  /*00d0*/  UIADD3.X UR7, URZ, UR5, URZ, UP0, !UPT ;  /* 0x000000053f077290 */ /* 0x000fe400087fe43f */
[----:B------:R-:W-:-:S07]  /*00e0*/  UIADD3.X UR5, URZ, UR5, URZ, UP1, !UPT ;  /* 0x000000053f057290 */ /* 0x000fce0008ffe43f */
[----:B------:R0:W-:Y:S02]  /*00f0*/  UTMACCTL.PF [UR6] ;  /* 0x00000000060079b9 */ /* 0x0001e40008040000 */
[----:B------:R0:W-:Y:S02]  /*0100*/  UTMACCTL.PF [UR4] ;  /* 0x00000000040079b9 */ /* 0x0001e40008040000 */
[----:B0-----:R-:W-:Y:S01]  /*0110*/  NOP ;  /* 0x0000000000007918 */ /* 0x001fe20000000000 */
.L_x_1:
[----:B------:R-:W-:Y:S05]  /*0120*/  BSYNC B0 ;  /* 0x0000000000007941 */ /* 0x000fea0003800000 */
.L_x_0:
[----:B------:R-:W0:Y:S01]  /*0130*/  SHFL.IDX PT, R3, R0, RZ, 0x1f ;  /* 0x00001fff00037589 */ /* 0x000e2200000e0000 */
[----:B------:R-:W-:-:S04]  /*0140*/  SHF.R.S32.HI R7, RZ, 0x1f, R18 ;  /* 0x0000001fff077819 */ /* 0x000fc80000011412 */
[----:B------:R-:W-:-:S04]  /*0150*/  LEA.HI R7, R7, R18, RZ, 0x7 ;  /* 0x0000001207077211 */ /* 0x000fc800078f38ff */
[----:B------:R-:W-:Y:S02]  /*0160*/  LOP3.LUT R7, R7, 0xffffff80, RZ, 0xc0, !PT ;  /* 0xffffff8007077812 */ /* 0x000fe400078ec0ff */
[----:B0-----:R-:W-:-:S13]  /*0170*/  ISETP.NE.AND P0, PT, R3, RZ, PT ;  /* 0x000000ff0300720c */ /* 0x001fda0003f05270 */
[----:B------:R-:W-:Y:S05]  /*0180*/  @P0 BRA `(.L_x_2) ;  /* 0x0000000000b40947 */ /* 0x000fea0003800000 */
[----:B------:R-:W-:Y:S01]  /*0190*/  ELECT P0, URZ, PT ;  /* 0x00000000003f782f */ /* 0x000fe20003800000 */
[----:B------:R-:W-:-:S12]  /*01a0*/  BSSY B0, `(.L_x_2) ;  /* 0x000002b000007945 */ /* 0x000fd80003800000 */
[----:B------:R-:W-:Y:S05]  /*01b0*/  @!P0 BRA `(.L_x_3) ;  /* 0x0000000000a48947 */ /* 0x000fea0003800000 */
[----:B------:R-:W0:Y:S01]  /*01c0*/  S2UR UR8, SR_CgaCtaId ;  /* 0x00000000000879c3 */ /* 0x000e220000008800 */
[----:B------:R-:W-:Y:S01]  /*01d0*/  UMOV UR4, 0x400 ;  /* 0x0000040000047882 */ /* 0x000fe20000000000 */
[----:B------:R-:W-:Y:S01]  /*01e0*/  UMOV UR5, 0x1 ;  /* 0x0000000100057882 */ /* 0x000fe20000000000 */
[----:B------:R-:W-:Y:S02]  /*01f0*/  UMOV UR6, 0x10 ;  /* 0x0000001000067882 */ /* 0x000fe40000000000 */
[----:B------:R-:W-:-:S04]  /*0200*/  UIADD3 UR6, -UR6, 0x100000, URZ ;  /* 0x0010000006067890 */ /* 0x000fc8000fffe13f */
[----:B------:R-:W-:Y:S02]  /*0210*/  USHF.L.U32 UR7, UR6, 0xb, URZ ;  /* 0x0000000b06077899 */ /* 0x000fe4000800063f */
[----:B------:R-:W-:Y:S02]  /*0220*/  USHF.L.U32 UR6, UR6, 0x1, URZ ;  /* 0x0000000106067899 */ /* 0x000fe4000800063f */
[----:B0-----:R-:W-:Y:S02]  /*0230*/  ULEA UR8, UR8, UR4, 0x18 ;  /* 0x0000000408087291 */ /* 0x001fe4000f8ec03f */
[----:B------:R-:W-:-:S04]  /*0240*/  UIADD3 UR4, -UR5, 0x100000, URZ ;  /* 0x0010000005047890 */ /* 0x000fc8000fffe13f */
[----:B------:R-:W-:Y:S02]  /*0250*/  USHF.L.U32 UR5, UR4, 0xb, URZ ;  /* 0x0000000b04057899 */ /* 0x000fe4000800063f */
[----:B------:R-:W-:Y:S01]  /*0260*/  USHF.L.U32 UR4, UR4, 0x1, URZ ;  /* 0x0000000104047899 */ /* 0x000fe2000800063f */
[----:B------:R-:W0:Y:S11]  /*0270*/  FENCE.VIEW.ASYNC.S ;  /* 0x00000000000073c6 */ /* 0x000e360000000000 */
[----:B0-----:R0:W1:Y:S01]  /*0280*/  SYNCS.EXCH.64 URZ, [UR8], UR4 ;  /* 0x00000004083f75b2 */ /* 0x0010620008000100 */
[----:B------:R0:W2:Y:S01]  /*0290*/  SYNCS.EXCH.64 URZ, [UR8+0x70], UR6 ;  /* 0x00007006083f75b2 */ /* 0x0000a20008000100 */
[----:B------:R0:W3:Y:S01]  /*02a0*/  SYNCS.EXCH.64 URZ, [UR8+0x8], UR4 ;  /* 0x00000804083f75b2 */ /* 0x0000e20008000100 */
[----:B------:R0:W4:Y:S01]  /*02b0*/  SYNCS.EXCH.64 URZ, [UR8+0x78], UR6 ;  /* 0x00007806083f75b2 */ /* 0x0001220008000100 */
[----:B------:R0:W0:Y:S01]  /*02c0*/  SYNCS.EXCH.64 URZ, [UR8+0x10], UR4 ;  /* 0x00001004083f75b2 */ /* 0x0000220008000100 */
        /* <DEDUP_REMOVED lines=23> */
[----:B-1234-:R-:W-:Y:S01]  /*0440*/  NOP ;  /* 0x0000000000007918 */ /* 0x01efe20000000000 */
.L_x_3:
[----:B0-----:R-:W-:Y:S05]  /*0450*/  BSYNC B0 ;  /* 0x0000000000007941 */ /* 0x001fea0003800000 */
.L_x_2:
[----:B------:R-:W0:Y:S01]  /*0460*/  SHFL.IDX PT, R0, R0, RZ, 0x1f ;  /* 0x00001fff00007589 */ /* 0x000e2200000e0000 */
[----:B------:R-:W1:Y:S01]  /*0470*/  S2UR UR8, SR_CTAID.X ;  /* 0x00000000000879c3 */ /* 0x000e620000002500 */
[----:B------:R-:W-:Y:S01]  /*0480*/  IMAD.IADD R6, R18, 0x1, -R7 ;  /* 0x0000000112067824 */ /* 0x000fe200078e0a07 */
[----:B------:R-:W-:Y:S01]  /*0490*/  SHF.R.S32.HI R10, RZ, 0x1f, R3 ;  /* 0x0000001fff0a7819 */ /* 0x000fe20000011403 */
[----:B------:R-:W2:Y:S01]  /*04a0*/  S2R R4, SR_CTAID.Y ;  /* 0x0000000000047919 */ /* 0x000ea20000002600 */
[----:B------:R-:W-:Y:S01]  /*04b0*/  ELECT P0, URZ, PT ;  /* 0x00000000003f782f */ /* 0x000fe20003800000 */
[----:B------:R-:W-:Y:S01]  /*04c0*/  NOP ;  /* 0x0000000000007918 */ /* 0x000fe20000000000 */
[----:B------:R-:W-:Y:S01]  /*04d0*/  SHF.R.S32.HI R7, RZ, 0x1f, R6 ;  /* 0x0000001fff077819 */ /* 0x000fe20000011406 */
[----:B------:R-:W-:Y:S01]  /*04e0*/  ULDC UR4, c[0x0][0x150] ;  /* 0x0000540000047ab9 */ /* 0x000fe20000000800 */
[----:B------:R-:W-:Y:S01]  /*04f0*/  LEA.HI R10, R10, R3, RZ, 0x2 ;  /* 0x000000030a0a7211 */ /* 0x000fe200078f10ff */
[----:B------:R-:W3:Y:S01]  /*0500*/  LDC R9, c[0x0][0x144] ;  /* 0x00005100ff097b82 */ /* 0x000ee20000000800 */
[----:B------:R-:W-:Y:S01]  /*0510*/  LEA.HI R7, R7, R6, RZ, 0x3 ;  /* 0x0000000607077211 */ /* 0x000fe200078f18ff */
[----:B------:R-:W-:Y:S01]  /*0520*/  NOP ;  /* 0x0000000000007918 */ /* 0x000fe20000000000 */
[----:B------:R-:W-:Y:S01]  /*0530*/  LOP3.LUT R10, R10, 0x3ffffffc, RZ, 0xc0, !PT ;  /* 0x3ffffffc0a0a7812 */ /* 0x000fe200078ec0ff */
[----:B------:R-:W-:Y:S01]  /*0540*/  IMAD.MOV.U32 R22, RZ, RZ, 0x1 ;  /* 0x00000001ff167424 */ /* 0x000fe200078e00ff */
[----:B------:R-:W-:-:S02]  /*0550*/  SHF.R.S32.HI R8, RZ, 0x3, R7 ;  /* 0x00000003ff087819 */ /* 0x000fc40000011407 */
[----:B------:R-:W-:Y:S01]  /*0560*/  SHF.R.S32.HI R7, RZ, 0x1f, R7 ;  /* 0x0000001fff077819 */ /* 0x000fe20000011407 */
[----:B------:R-:W-:Y:S01]  /*0570*/  IMAD.IADD R10, R3, 0x1, -R10 ;  /* 0x00000001030a7824 */ /* 0x000fe200078e0a0a */
[----:B------:R-:W4:Y:S01]  /*0580*/  LDC R11, c[0x0][0x140] ;  /* 0x00005000ff0b7b82 */ /* 0x000f220000000800 */
[----:B------:R-:W-:Y:S02]  /*0590*/  ISETP.NE.AND P3, PT, R5, RZ, PT ;  /* 0x000000ff0500720c */ /* 0x000fe40003f65270 */
[----:B------:R-:W-:Y:S02]  /*05a0*/  LEA.HI R7, R7, R8, RZ, 0x2 ;  /* 0x0000000807077211 */ /* 0x000fe400078f10ff */
[----:B0-----:R-:W-:Y:S02]  /*05b0*/  ISETP.NE.OR P0, PT, R0, RZ, !P0 ;  /* 0x000000ff0000720c */ /* 0x001fe40004705670 */
[----:B------:R-:W-:Y:S02]  /*05c0*/  LOP3.LUT R7, R7, 0xfffffffc, RZ, 0xc0, !PT ;  /* 0xfffffffc07077812 */ /* 0x000fe400078ec0ff */
[----:B-1----:R-:W-:-:S03]  /*05d0*/  I2FP.F32.U32 R0, UR8 ;  /* 0x0000000800007c45 */ /* 0x002fc60008201000 */
[----:B------:R-:W-:Y:S02]  /*05e0*/  IMAD.IADD R7, R8, 0x1, -R7 ;  /* 0x0000000108077824 */ /* 0x000fe400078e0a07 */
[----:B------:R-:W-:Y:S01]  /*05f0*/  FMUL R3, R0, UR4 ;  /* 0x0000000400037c20 */ /* 0x000fe20008400000 */
[----:B------:R-:W-:Y:S01]  /*0600*/  ULDC UR4, c[0x0][0x154] ;  /* 0x0000550000047ab9 */ /* 0x000fe20000000800 */
[----:B------:R-:W-:Y:S01]  /*0610*/  IMAD R7, R10, 0x4, R7 ;  /* 0x000000040a077824 */ /* 0x000fe200078e0207 */
[----:B--2---:R-:W-:Y:S01]  /*0620*/  I2FP.F32.U32 R8, R4 ;  /* 0x0000000400087245 */ /* 0x004fe20000201000 */
[----:B------:R-:W-:Y:S01]  /*0630*/  VOTEU.ALL UP0, P0 ;  /* 0x00000000003f7886 */ /* 0x000fe20000000000 */
[----:B------:R-:W-:Y:S01]  /*0640*/  VOTEU.ALL UP1, P0 ;  /* 0x00000000003f7886 */ /* 0x000fe20000020000 */
[----:B------:R-:W0:Y:S01]  /*0650*/  F2I.U32.TRUNC.NTZ R3, R3 ;  /* 0x0000000300037305 */ /* 0x000e22000020f000 */
[C---:B------:R-:W-:Y:S02]  /*0660*/  IMAD.SHL.U32 R0, R7.reuse, 0x4, RZ ;  /* 0x0000000407007824 */ /* 0x040fe400078e00ff */
[----:B------:R-:W-:Y:S01]  /*0670*/  FMUL R10, R8, UR4 ;  /* 0x00000004080a7c20 */ /* 0x000fe20008400000 */
[----:B------:R-:W1:Y:S01]  /*0680*/  @!UP0 S2UR UR7, SR_CgaCtaId ;  /* 0x00000000000789c3 */ /* 0x000e620000008800 */
[----:B------:R-:W-:Y:S01]  /*0690*/  UMOV UR4, 0x20 ;  /* 0x0000002000047882 */ /* 0x000fe20000000000 */
[----:B------:R-:W-:Y:S01]  /*06a0*/  @!UP0 UMOV UR6, 0x400 ;  /* 0x0000040000068882 */ /* 0x000fe20000000000 */
[----:B------:R-:W-:Y:S01]  /*06b0*/  LOP3.LUT R23, R7, 0xc, R0, 0x78, !PT ;  /* 0x0000000c07177812 */ /* 0x000fe200078e7800 */
[----:B------:R-:W-:-:S04]  /*06c0*/  @!UP0 UIADD3 UR4, -UR4, 0x100000, URZ ;  /* 0x0010000004048890 */ /* 0x000fc8000fffe13f */
[----:B------:R-:W-:Y:S02]  /*06d0*/  @!UP0 USHF.L.U32 UR5, UR4, 0xb, URZ ;  /* 0x0000000b04058899 */ /* 0x000fe4000800063f */
[----:B------:R-:W-:Y:S01]  /*06e0*/  @!UP0 USHF.L.U32 UR4, UR4, 0x1, URZ ;  /* 0x0000000104048899 */ /* 0x000fe2000800063f */
[----:B------:R-:W2:Y:S01]  /*06f0*/  F2I.U32.TRUNC.NTZ R10, R10 ;  /* 0x0000000a000a7305 */ /* 0x000ea2000020f000 */
[----:B----4-:R-:W-:Y:S02]  /*0700*/  ISETP.EQ.U32.AND P2, PT, R11, 0x1, PT ;  /* 0x000000010b00780c */ /* 0x010fe40003f42070 */
[----:B------:R-:W-:Y:S01]  /*0710*/  SHF.R.S32.HI R0, RZ, 0x1f, R23 ;  /* 0x0000001fff007819 */ /* 0x000fe20000011417 */
[----:B------:R-:W4:Y:S01]  /*0720*/  LDC R7, c[0x0][0x148] ;  /* 0x00005200ff077b82 */ /* 0x000f220000000800 */
[----:B0-----:R-:W-:Y:S02]  /*0730*/  IMAD.MOV R12, RZ, RZ, -R3 ;  /* 0x000000ffff0c7224 */ /* 0x001fe400078e0a03 */
[----:B------:R-:W-:-:S02]  /*0740*/  LEA.HI R8, R0, R23, RZ, 0x3 ;  /* 0x0000001700087211 */ /* 0x000fc400078f18ff */
[----:B---3--:R-:W-:Y:S02]  /*0750*/  IMAD R3, R9, R12, UR8 ;  /* 0x0000000809037e24 */ /* 0x008fe4000f8e020c */
[----:B------:R-:W-:Y:S02]  /*0760*/  LOP3.LUT R0, R8, 0xfffffff8, RZ, 0xc0, !PT ;  /* 0xfffffff808007812 */ /* 0x000fe400078ec0ff */
[----:B------:R-:W-:Y:S01]  /*0770*/  SHF.R.S32.HI R9, RZ, 0x1f, R2 ;  /* 0x0000001fff097819 */ /* 0x000fe20000011402 */
[----:B--2---:R-:W-:Y:S02]  /*0780*/  IMAD.MOV R24, RZ, RZ, -R10 ;  /* 0x000000ffff187224 */ /* 0x004fe400078e0a0a */
[----:B------:R-:W-:Y:S01]  /*0790*/  IMAD.IADD R0, R23, 0x1, -R0 ;  /* 0x0000000117007824 */ /* 0x000fe200078e0a00 */
[----:B------:R-:W-:Y:S01]  /*07a0*/  LEA.HI R9, R9, R2, RZ, 0x2 ;  /* 0x0000000209097211 */ /* 0x000fe200078f10ff */
[----:B-1----:R-:W-:Y:S01]  /*07b0*/  @!UP0 ULEA UR6, UR7, UR6, 0x18 ;  /* 0x0000000607068291 */ /* 0x002fe2000f8ec03f */
[----:B------:R-:W-:-:S02]  /*07c0*/  VOTEU.ALL UP0, P0 ;  /* 0x00000000003f7886 */ /* 0x000fc40000000000 */
[----:B------:R-:W-:Y:S02]  /*07d0*/  LOP3.LUT R9, R9, 0xfffffffc, RZ, 0xc0, !PT ;  /* 0xfffffffc09097812 */ /* 0x000fe400078ec0ff */
[----:B------:R-:W-:Y:S02]  /*07e0*/  ISETP.NE.AND P4, PT, R0, R3, PT ;  /* 0x000000030000720c */ /* 0x000fe40003f85270 */
[----:B------:R-:W-:Y:S01]  /*07f0*/  LOP3.LUT P0, RZ, R6, 0x7, RZ, 0xc0, !PT ;  /* 0x0000000706ff7812 */ /* 0x000fe2000780c0ff */
[----:B------:R-:W-:Y:S02]  /*0800*/  IMAD.IADD R0, R2, 0x1, -R9 ;  /* 0x0000000102007824 */ /* 0x000fe400078e0a09 */
[----:B----4-:R-:W-:Y:S01]  /*0810*/  IMAD R9, R7, R24, R4 ;  /* 0x0000001807097224 */ /* 0x010fe200078e0204 */
[----:B------:R-:W-:Y:S01]  /*0820*/  ISETP.LT.U32.AND P0, PT, R23, 0x8, !P0 ;  /* 0x000000081700780c */ /* 0x000fe20004701070 */
[----:B------:R-:W-:Y:S01]  /*0830*/  VIADD R6, R5, 0xffffffff ;  /* 0xffffffff05067836 */ /* 0x000fe20000000000 */
[C---:B------:R-:W-:Y:S01]  /*0840*/  ISETP.NE.AND P1, PT, R0.reuse, 0x3, PT ;  /* 0x000000030000780c */ /* 0x040fe20003f25270 */
[----:B------:R-:W0:Y:S02]  /*0850*/  FENCE.VIEW.ASYNC.S ;  /* 0x00000000000073c6 */ /* 0x000e240000000000 */
[----:B0-----:R0:W1:Y:S01]  /*0860*/  @!UP0 SYNCS.EXCH.64 URZ, [UR6+0xf0], UR4 ;  /* 0x0000f004063f85b2 */ /* 0x0010620008000100 */
[----:B------:R-:W-:-:S02]  /*0870*/  ISETP.EQ.OR P1, PT, R0, RZ, !P1 ;  /* 0x000000ff0000720c */ /* 0x000fc40004f22670 */
[----:B------:R-:W-:Y:S02]  /*0880*/  @P4 SHF.R.S32.HI R8, RZ, 0x3, R8 ;  /* 0x00000003ff084819 */ /* 0x000fe40000011408 */
[----:B------:R-:W-:Y:S02]  /*0890*/  ISETP.EQ.AND P1, PT, R5, RZ, P1 ;  /* 0x000000ff0500720c */ /* 0x000fe40000f22270 */
[----:B------:R-:W-:Y:S02]  /*08a0*/  @P4 ISETP.NE.AND P5, PT, R8, R9, PT ;  /* 0x000000090800420c */ /* 0x000fe40003fa5270 */
[----:B------:R-:W-:Y:S02]  /*08b0*/  ISETP.GE.U32.AND P6, PT, R6, 0x2, PT ;  /* 0x000000020600780c */ /* 0x000fe40003fc6070 */
[----:B------:R-:W-:Y:S02]  /*08c0*/  SEL R9, RZ, 0x1, !P0 ;  /* 0x00000001ff097807 */ /* 0x000fe40004000000 */
[----:B------:R-:W-:Y:S01]  /*08d0*/  @P4 SEL R22, RZ, 0x1, P5 ;  /* 0x00000001ff164807 */ /* 0x000fe20002800000 */
[----:B------:R0:W2:Y:S01]  /*08e0*/  @!UP1 SYNCS.EXCH.64 URZ, [UR6+0xf8], UR4 ;  /* 0x0000f804063f95b2 */ /* 0x0000a20008000100 */
[----:B------:R-:W-:Y:S01]  /*08f0*/  SEL R19, RZ, 0x1, !P1 ;  /* 0x00000001ff137807 */ /* 0x000fe20004800000 */
[----:B------:R-:W-:Y:S01]  /*0900*/  NOP ;  /* 0x0000000000007918 */ /* 0x000fe20000000000 */
[----:B------:R-:W-:-:S02]  /*0910*/  LOP3.LUT R22, R22, R9, RZ, 0xc0, !PT ;  /* 0x0000000916167212 */ /* 0x000fc400078ec0ff */
[----:B------:R-:W-:Y:S01]  /*0920*/  SEL R19, R19, 0x2, P6 ;  /* 0x0000000213137807 */ /* 0x000fe20003000000 */
[----:B------:R-:W-:Y:S06]  /*0930*/  @!P2 BRA `(.L_x_4) ;  /* 0x000000000008a947 */ /* 0x000fec0003800000 */
[----:B-12---:R-:W-:Y:S01]  /*0940*/  UCGABAR_ARV ;  /* 0x00000000000079c7 */ /* 0x006fe20008000000 */
[----:B------:R-:W-:Y:S05]  /*0950*/  BRA `(.L_x_5) ;  /* 0x0000000000047947 */ /* 0x000fea0003800000 */
.L_x_4:
[----:B-12---:R-:W-:Y:S01]  /*0960*/  NOP ;  /* 0x0000000000007918 */ /* 0x006fe20000000000 */
.L_x_5:
[----:B------:R-:W1:Y:S01]  /*0970*/  LDC R2, c[0x0][0x65c] ;  /* 0x00019700ff027b82 */ /* 0x000e620000000800 */
[----:B------:R-:W-:Y:S02]  /*0980*/  IMAD.U32 R8, RZ, RZ, UR8 ;  /* 0x00000008ff087e24 */ /* 0x000fe4000f8e00ff */
[----:B------:R-:W-:Y:S01]  /*0990*/  IMAD.MOV.U32 R9, RZ, RZ, RZ ;  /* 0x000000ffff097224 */ /* 0x000fe200078e00ff */
[----:B-1----:R-:W-:-:S04]  /*09a0*/  ISETP.NE.AND P1, PT, R2, 0x1, PT ;  /* 0x000000010200780c */ /* 0x002fc80003f25270 */
[----:B------:R-:W-:-:S09]  /*09b0*/  P2R R5, PR, RZ, 0x2 ;  /* 0x00000002ff057803 */ /* 0x000fd20000000000 */
[----:B------:R-:W1:Y:S01]  /*09c0*/  @P1 LDC R17, c[0x0][0x10] ;  /* 0x00000400ff111b82 */ /* 0x000e620000000800 */
[----:B------:R-:W-:Y:S02]  /*09d0*/  @P1 IMAD.MOV.U32 R5, RZ, RZ, RZ ;  /* 0x000000ffff051224 */ /* 0x000fe400078e00ff */
[----:B------:R-:W-:-:S05]  /*09e0*/  @P1 IMAD.MOV.U32 R13, RZ, RZ, RZ ;  /* 0x000000ffff0d1224 */ /* 0x000fca00078e00ff */
[----:B------:R-:W2:Y:S01]  /*09f0*/  @!P1 LDC R11, c[0x0][0xc] ;  /* 0x00000300ff0b9b82 */ /* 0x000ea20000000800 */
[----:B-1----:R-:W-:-:S04]  /*0a00*/  @P1 IMAD.WIDE.U32 R16, R17, UR8, R4 ;  /* 0x0000000811101c25 */ /* 0x002fc8000f8e0004 */
[----:B------:R-:W-:Y:S02]  /*0a10*/  @P1 IMAD.IADD R17, R17, 0x1, R13 ;  /* 0x0000000111111824 */ /* 0x000fe400078e020d */
[----:B--2---:R-:W-:-:S04]  /*0a20*/  @!P1 IMAD.WIDE.U32 R8, R4, R11, R8 ;  /* 0x0000000b04089225 */ /* 0x004fc800078e0008 */
[----:B------:R-:W-:Y:S02]  /*0a30*/  @!P1 IMAD.MOV.U32 R16, RZ, RZ, R8 ;  /* 0x000000ffff109224 */ /* 0x000fe400078e0008 */
[----:B------:R-:W-:Y:S01]  /*0a40*/  @!P1 IMAD.MOV.U32 R17, RZ, RZ, R9 ;  /* 0x000000ffff119224 */ /* 0x000fe200078e0009 */
[----:B------:R-:W-:Y:S06]  /*0a50*/  @!P2 BRA `(.L_x_6) ;  /* 0x00000000000ca947 */ /* 0x000fec0003800000 */
[----:B------:R-:W-:Y:S01]  /*0a60*/  UCGABAR_WAIT ;  /* 0x0000000000007dc7 */ /* 0x000fe20008000000 */
[----:B------:R-:W-:Y:S01]  /*0a70*/  CCTL.IVALL ;  /* 0x00000000ff00798f */ /* 0x000fe20002000000 */
[----:B------:R-:W-:Y:S05]  /*0a80*/  BRA `(.L_x_7) ;  /* 0x0000000000047947 */ /* 0x000fea0003800000 */
.L_x_6:
[----:B------:R-:W-:Y:S06]  /*0a90*/  BAR.SYNC.DEFER_BLOCKING 0x0 ;  /* 0x0000000000007b1d */ /* 0x000fec0000010000 */
.L_x_7:
[----:B------:R-:W-:Y:S05]  /*0aa0*/  @!P3 BRA `(.L_x_8) ;  /* 0x0000005c0024b947 */ /* 0x000fea0003800000 */
[----:B------:R-:W-:-:S13]  /*0ab0*/  ISETP.GT.U32.AND P0, PT, R6, 0x1, PT ;  /* 0x000000010600780c */ /* 0x000fda0003f04070 */
[----:B0-----:R-:W-:Y:S05]  /*0ac0*/  @P0 EXIT ;  /* 0x000000000000094d */ /* 0x001fea0003800000 */
[----:B------:R-:W-:Y:S01]  /*0ad0*/  ULDC.64 UR4, c[0x0][0x650] ;  /* 0x0001940000047ab9 */ /* 0x000fe20000000a00 */
[----:B------:R-:W-:Y:S01]  /*0ae0*/  PRMT R0, RZ, 0x7610, R0 ;  /* 0x00007610ff007816 */ /* 0x000fe20000000000 */
[----:B------:R-:W-:Y:S01]  /*0af0*/  IMAD.MOV.U32 R92, RZ, RZ, -0x1 ;  /* 0xffffffffff5c7424 */ /* 0x000fe200078e00ff */
[----:B------:R-:W-:Y:S01]  /*0b00*/  ISETP.GE.U32.AND P0, PT, R16, UR4, PT ;  /* 0x0000000410007c0c */ /* 0x000fe2000bf06070 */
[----:B------:R-:W-:Y:S02]  /*0b10*/  IMAD.MOV.U32 R93, RZ, RZ, -0x1 ;  /* 0xffffffffff5d7424 */ /* 0x000fe400078e00ff */
[----:B------:R-:W-:Y:S01]  /*0b20*/  IMAD.MOV.U32 R91, RZ, RZ, -0x1 ;  /* 0xffffffffff5b7424 */ /* 0x000fe200078e00ff */
[----:B------:R-:W-:-:S13]  /*0b30*/  ISETP.GE.U32.AND.EX P0, PT, R17, UR5, PT, P0 ;  /* 0x0000000511007c0c */ /* 0x000fda000bf06100 */
[----:B------:R-:W-:Y:S05]  /*0b40*/  @P0 BRA `(.L_x_9) ;  /* 0x0000000400280947 */ /* 0x000fea0003800000 */
[----:B------:R-:W0:Y:S01]  /*0b50*/  LDC.64 R20, c[0x0][0x628] ;  /* 0x00018a00ff147b82 */ /* 0x000e220000000a00 */
[----:B------:R-:W-:Y:S02]  /*0b60*/  IMAD.MOV.U32 R8, RZ, RZ, R16 ;  /* 0x000000ffff087224 */ /* 0x000fe400078e0010 */
[----:B------:R-:W-:-:S05]  /*0b70*/  IMAD.MOV.U32 R9, RZ, RZ, R17 ;  /* 0x000000ffff097224 */ /* 0x000fca00078e0011 */
[----:B------:R-:W1:Y:S08]  /*0b80*/  LDC R0, c[0x0][0x630] ;  /* 0x00018c00ff007b82 */ /* 0x000e700000000800 */
[----:B------:R-:W2:Y:S01]  /*0b90*/  LDC.64 R26, c[0x0][0x620] ;  /* 0x00018800ff1a7b82 */ /* 0x000ea20000000a00 */
[----:B0-----:R-:W-:-:S04]  /*0ba0*/  ISETP.NE.U32.AND P0, PT, R20, RZ, PT ;  /* 0x000000ff1400720c */ /* 0x001fc80003f05070 */
[----:B------:R-:W-:-:S13]  /*0bb0*/  ISETP.NE.AND.EX P0, PT, R21, RZ, PT, P0 ;  /* 0x000000ff1500720c */ /* 0x000fda0003f05300 */
[----:B-12---:R-:W-:Y:S05]  /*0bc0*/  @!P0 BRA `(.L_x_10) ;  /* 0x0000000000288947 */ /* 0x006fea0003800000 */
[----:B------:R-:W0:Y:S02]  /*0bd0*/  LDC R13, c[0x0][0x634] ;  /* 0x00018d00ff0d7b82 */ /* 0x000e240000000800 */
[----:B0-----:R-:W-:-:S05]  /*0be0*/  IADD3 R13, P0, R16, R13, RZ ;  /* 0x0000000d100d7210 */ /* 0x001fca0007f1e0ff */
[----:B------:R-:W-:-:S04]  /*0bf0*/  IMAD.X R15, RZ, RZ, R17, P0 ;  /* 0x000000ffff0f7224 */ /* 0x000fc800000e0611 */
[----:B------:R-:W-:-:S04]  /*0c00*/  IMAD.WIDE.U32 R8, R15, R20, RZ ;  /* 0x000000140f087225 */ /* 0x000fc800078e00ff */
[----:B------:R-:W-:-:S04]  /*0c10*/  IMAD.WIDE.U32 R10, P0, R13, R21, R8 ;  /* 0x000000150d0a7225 */ /* 0x000fc80007800008 */
[----:B------:R-:W-:-:S04]  /*0c20*/  IMAD.WIDE.U32 R8, R13, R20, RZ ;  /* 0x000000140d087225 */ /* 0x000fc800078e00ff */
[----:B------:R-:W-:Y:S01]  /*0c30*/  IMAD.X R13, RZ, RZ, RZ, P0 ;  /* 0x000000ffff0d7224 */ /* 0x000fe200000e06ff */
[----:B------:R-:W-:Y:S01]  /*0c40*/  IADD3 RZ, P0, R9, R10, RZ ;  /* 0x0000000a09ff7210 */ /* 0x000fe20007f1e0ff */
[----:B------:R-:W-:-:S04]  /*0c50*/  IMAD.MOV.U32 R12, RZ, RZ, R11 ;  /* 0x000000ffff0c7224 */ /* 0x000fc800078e000b */
[----:B------:R-:W-:-:S08]  /*0c60*/  IMAD.WIDE.U32.X R8, R15, R21, R12, P0 ;  /* 0x000000150f087225 */ /* 0x000fd000000e040c */
.L_x_10:
[----:B------:R-:W0:Y:S01]  /*0c70*/  LDC.64 R20, c[0x0][0x640] ;  /* 0x00019000ff147b82 */ /* 0x000e220000000a00 */
[--C-:B------:R-:W-:Y:S01]  /*0c80*/  SHF.R.U64 R91, R8, R0, R9.reuse ;  /* 0x00000000085b7219 */ /* 0x100fe20000001209 */
[----:B------:R-:W-:Y:S01]  /*0c90*/  IMAD R28, R7, R24, R4 ;  /* 0x00000018071c7224 */ /* 0x000fe200078e0204 */
[----:B------:R-:W-:Y:S01]  /*0ca0*/  SHF.R.U32.HI R0, RZ, R0, R9 ;  /* 0x00000000ff007219 */ /* 0x000fe20000011609 */
[----:B------:R-:W-:Y:S01]  /*0cb0*/  IMAD.MOV.U32 R25, RZ, RZ, 0x1 ;  /* 0x00000001ff197424 */ /* 0x000fe200078e00ff */
[----:B------:R-:W-:-:S03]  /*0cc0*/  IADD3 R5, P0, RZ, -R91, RZ ;  /* 0x8000005bff057210 */ /* 0x000fc60007f1e0ff */
[----:B------:R-:W1:Y:S02]  /*0cd0*/  LDC R6, c[0x0][0x618] ;  /* 0x00018600ff067b82 */ /* 0x000e640000000800 */
[----:B------:R-:W-:-:S04]  /*0ce0*/  IMAD.X R9, RZ, RZ, ~R0, P0 ;  /* 0x000000ffff097224 */ /* 0x000fc800000e0e00 */
[-C--:B------:R-:W-:Y:S02]  /*0cf0*/  IMAD R0, R9, R26.reuse, RZ ;  /* 0x0000001a09007224 */ /* 0x080fe400078e02ff */
[----:B------:R-:W2:Y:S01]  /*0d00*/  LDC R11, c[0x0][0x608] ;  /* 0x00018200ff0b7b82 */ /* 0x000ea20000000800 */
[----:B------:R-:W-:-:S04]  /*0d10*/  IMAD.WIDE.U32 R8, R5, R26, R16 ;  /* 0x0000001a05087225 */ /* 0x000fc800078e0010 */
[----:B------:R-:W-:-:S03]  /*0d20*/  IMAD R5, R5, R27, R0 ;  /* 0x0000001b05057224 */ /* 0x000fc600078e0200 */
[----:B------:R-:W3:Y:S01]  /*0d30*/  LDC R12, c[0x0][0x658] ;  /* 0x00019600ff0c7b82 */ /* 0x000ee20000000800 */
[----:B0-----:R-:W-:Y:S01]  /*0d40*/  ISETP.NE.U32.AND P0, PT, R20, RZ, PT ;  /* 0x000000ff1400720c */ /* 0x001fe20003f05070 */
[----:B------:R-:W-:Y:S02]  /*0d50*/  IMAD.IADD R5, R9, 0x1, R5 ;  /* 0x0000000109057824 */ /* 0x000fe400078e0205 */
[----:B------:R-:W-:Y:S01]  /*0d60*/  IMAD.MOV.U32 R9, RZ, RZ, -0x1 ;  /* 0xffffffffff097424 */ /* 0x000fe200078e00ff */
[----:B------:R-:W-:-:S03]  /*0d70*/  ISETP.NE.AND.EX P0, PT, R21, RZ, PT, P0 ;  /* 0x000000ff1500720c */ /* 0x000fc60003f05300 */
[----:B------:R-:W0:Y:S01]  /*0d80*/  LDC R15, c[0x0][0x600] ;  /* 0x00018000ff0f7b82 */ /* 0x000e220000000800 */
[-CC-:B-1----:R-:W-:Y:S02]  /*0d90*/  SHF.R.U64 R13, R8, R6.reuse, R5.reuse ;  /* 0x00000006080d7219 */ /* 0x182fe40000001205 */
[----:B------:R-:W-:-:S05]  /*0da0*/  SHF.R.U32.HI R0, RZ, R6, R5 ;  /* 0x00000006ff007219 */ /* 0x000fca0000011605 */
[----:B------:R-:W1:Y:S01]  /*0db0*/  LDC R14, c[0x0][0x648] ;  /* 0x00019200ff0e7b82 */ /* 0x000e620000000800 */
[-CC-:B--2---:R-:W-:Y:S02]  /*0dc0*/  SHF.R.U64 R29, R13, R11.reuse, R0.reuse ;  /* 0x0000000b0d1d7219 */ /* 0x184fe40000001200 */
[----:B------:R-:W-:-:S05]  /*0dd0*/  SHF.R.U32.HI R5, RZ, R11, R0 ;  /* 0x0000000bff057219 */ /* 0x000fca0000011600 */
[----:B------:R-:W2:Y:S01]  /*0de0*/  LDC R26, c[0x0][0x638] ;  /* 0x00018e00ff1a7b82 */ /* 0x000ea20000000800 */
[-CC-:B---3--:R-:W-:Y:S02]  /*0df0*/  SHF.R.U64 R24, R29, R12.reuse, R5.reuse ;  /* 0x0000000c1d187219 */ /* 0x188fe40000001205 */
[-C--:B------:R-:W-:Y:S02]  /*0e00*/  SHF.L.U32 R0, R9, R12.reuse, RZ ;  /* 0x0000000c09007219 */ /* 0x080fe400000006ff */
[----:B------:R-:W-:Y:S01]  /*0e10*/  SHF.R.U32.HI R5, RZ, R12, R5 ;  /* 0x0000000cff057219 */ /* 0x000fe20000011605 */
[----:B------:R-:W-:Y:S01]  /*0e20*/  IMAD.MOV.U32 R4, RZ, RZ, R24 ;  /* 0x000000ffff047224 */ /* 0x000fe200078e0018 */
[----:B------:R-:W-:Y:S01]  /*0e30*/  LOP3.LUT R10, RZ, R0, RZ, 0x33, !PT ;  /* 0x00000000ff0a7212 */ /* 0x000fe200078e33ff */
[----:B------:R-:W3:Y:S01]  /*0e40*/  LDC R27, c[0x0][0x610] ;  /* 0x00018400ff1b7b82 */ /* 0x000ee20000000800 */
[----:B------:R-:W-:Y:S05]  /*0e50*/  @!P0 BRA `(.L_x_11) ;  /* 0x0000000000288947 */ /* 0x000fea0003800000 */
[----:B------:R-:W4:Y:S02]  /*0e60*/  LDC R9, c[0x0][0x64c] ;  /* 0x00019300ff097b82 */ /* 0x000f240000000800 */
[----:B----4-:R-:W-:-:S05]  /*0e70*/  IADD3 R9, P0, R24, R9, RZ ;  /* 0x0000000918097210 */ /* 0x010fca0007f1e0ff */
        /* <DEDUP_REMOVED lines=8> */
.L_x_11:
[----:B-1----:R-:W-:Y:S01]  /*0f00*/  SHF.R.U64 R4, R4, R14, R5 ;  /* 0x0000000e04047219 */ /* 0x002fe20000001205 */
[----:B0-----:R-:W-:Y:S01]  /*0f10*/  VIADD R6, R15, 0xffffffff ;  /* 0xffffffff0f067836 */ /* 0x001fe20000000000 */
[----:B------:R-:W-:Y:S02]  /*0f20*/  SHF.L.U32 R0, R25, R12, RZ ;  /* 0x0000000c19007219 */ /* 0x000fe400000006ff */
[----:B------:R-:W-:Y:S01]  /*0f30*/  LOP3.LUT R5, R29, R10, RZ, 0xc0, !PT ;  /* 0x0000000a1d057212 */ /* 0x000fe200078ec0ff */
[----:B------:R-:W-:Y:S01]  /*0f40*/  IMAD.MOV R7, RZ, RZ, -R4 ;  /* 0x000000ffff077224 */ /* 0x000fe200078e0a04 */
[----:B------:R-:W-:Y:S02]  /*0f50*/  SEL R3, R3, R28, !P1 ;  /* 0x0000001c03037207 */ /* 0x000fe40004800000 */
[----:B------:R-:W-:Y:S01]  /*0f60*/  LOP3.LUT R6, R13, R6, RZ, 0xc0, !PT ;  /* 0x000000060d067212 */ /* 0x000fe200078ec0ff */
[----:B------:R-:W-:Y:S02]  /*0f70*/  IMAD R4, R0, R4, R5 ;  /* 0x0000000400047224 */ /* 0x000fe400078e0205 */
[----:B--2---:R-:W-:-:S02]  /*0f80*/  IMAD R0, R7, R26, R24 ;  /* 0x0000001a07007224 */ /* 0x004fc400078e0218 */
[----:B---3--:R-:W-:Y:S02]  /*0f90*/  IMAD R3, R4, R27, R3 ;  /* 0x0000001b04037224 */ /* 0x008fe400078e0203 */
[----:B------:R-:W-:Y:S02]  /*0fa0*/  IMAD R92, R0, R15, R6 ;  /* 0x0000000f005c7224 */ /* 0x000fe400078e0206 */
[----:B------:R-:W-:-:S03]  /*0fb0*/  IMAD.MOV.U32 R4, RZ, RZ, 0x1 ;  /* 0x00000001ff047424 */ /* 0x000fc600078e00ff */
[----:B------:R-:W-:Y:S02]  /*0fc0*/  SEL R93, R92, R3, !P1 ;  /* 0x000000035c5d7207 */ /* 0x000fe40004800000 */
[----:B------:R-:W-:Y:S02]  /*0fd0*/  PRMT R0, R4, 0x7610, R0 ;  /* 0x0000761004007816 */ /* 0x000fe40000000000 */
[----:B------:R-:W-:-:S07]  /*0fe0*/  SEL R92, R3, R92, !P1 ;  /* 0x0000005c035c7207 */ /* 0x000fce0004800000 */
.L_x_9:
[----:B------:R-:W-:-:S08]  /*0ff0*/  NOP ;  /* 0x0000000000007918 */ /* 0x000fd00000000000 */
[----:B------:R-:W0:Y:S02]  /*1000*/  USETMAXREG.TRY_ALLOC.CTAPOOL UP0, 0xe8 ;  /* 0x000000e8000079c8 */ /* 0x000e240008000600 */
[----:B0-----:R-:W-:-:S13]  /*1010*/  PLOP3.LUT P0, PT, PT, PT, UP0, 0x80, 0x0 ;  /* 0x000000000000781c */ /* 0x001fda0003f0f008 */
[----:B------:R-:W-:Y:S05]  /*1020*/  @!P0 BRA `(.L_x_9) ;  /* 0xfffffffc00f08947 */ /* 0x000fea000383ffff */
[----:B------:R-:W-:Y:S01]  /*1030*/  ULDC.64 UR4, c[0x0][0x598] ;  /* 0x0001660000047ab9 */ /* 0x000fe20000000a00 */
[----:B------:R-:W-:Y:S01]  /*1040*/  ULDC.64 UR36, c[0x0][0x208] ;  /* 0x0000820000247ab9 */ /* 0x000fe20000000a00 */
[----:B------:R-:W-:-:S04]  /*1050*/  ISETP.NE.U32.AND P0, PT, RZ, UR4, PT ;  /* 0x00000004ff007c0c */ /* 0x000fc8000bf05070 */
[----:B------:R-:W-:-:S13]  /*1060*/  ISETP.NE.AND.EX P0, PT, RZ, UR5, PT, P0 ;  /* 0x00000005ff007c0c */ /* 0x000fda000bf05300 */
[----:B------:R-:W-:Y:S05]  /*1070*/  @!P0 BRA `(.L_x_12) ;  /* 0x00000000001c8947 */ /* 0x000fea0003800000 */
[----:B------:R-:W0:Y:S02]  /*1080*/  LDC.64 R4, c[0x0][0x598] ;  /* 0x00016600ff047b82 */ /* 0x000e240000000a00 */
[----:B0-----:R-:W2:Y:S02]  /*1090*/  LDG.E.64 R4, desc[UR36][R4.64] ;  /* 0x0000002404047981 */ /* 0x001ea4000c1e1b00 */
[----:B--2---:R-:W-:-:S04]  /*10a0*/  ISETP.NE.U32.AND P0, PT, R4, RZ, PT ;  /* 0x000000ff0400720c */ /* 0x004fc80003f05070 */
[----:B------:R-:W-:-:S13]  /*10b0*/  ISETP.NE.AND.EX P0, PT, R5, RZ, PT, P0 ;  /* 0x000000ff0500720c */ /* 0x000fda0003f05300 */
[----:B------:R-:W-:Y:S05]  /*10c0*/  @!P0 BRA `(.L_x_12) ;  /* 0x0000000000088947 */ /* 0x000fea0003800000 */
[----:B------:R0:W5:Y:S01]  /*10d0*/  LD.E R88, desc[UR36][R4.64] ;  /* 0x0000002404587980 */ /* 0x000162000c101900 */
[----:B------:R-:W-:Y:S05]  /*10e0*/  BRA `(.L_x_13) ;  /* 0x0000000000247947 */ /* 0x000fea0003800000 */
.L_x_12:
[----:B------:R-:W-:Y:S02]  /*10f0*/  ULDC.64 UR4, c[0x0][0x588] ;  /* 0x0001620000047ab9 */ /* 0x000fe40000000a00 */
[----:B------:R-:W-:-:S04]  /*1100*/  ISETP.NE.U32.AND P0, PT, RZ, UR4, PT ;  /* 0x00000004ff007c0c */ /* 0x000fc8000bf05070 */
[----:B------:R-:W-:-:S13]  /*1110*/  ISETP.NE.AND.EX P0, PT, RZ, UR5, PT, P0 ;  /* 0x00000005ff007c0c */ /* 0x000fda000bf05300 */
[----:B------:R-:W-:Y:S05]  /*1120*/  @!P0 BRA `(.L_x_14) ;  /* 0x00000000000c8947 */ /* 0x000fea0003800000 */
[----:B------:R-:W0:Y:S02]  /*1130*/  LDC.64 R88, c[0x0][0x588] ;  /* 0x00016200ff587b82 */ /* 0x000e240000000a00 */
[----:B0-----:R1:W5:Y:S01]  /*1140*/  LDG.E R88, desc[UR36][R88.64] ;  /* 0x0000002458587981 */ /* 0x001362000c1e1900 */
[----:B------:R-:W-:Y:S05]  /*1150*/  BRA `(.L_x_13) ;  /* 0x0000000000087947 */ /* 0x000fea0003800000 */
.L_x_14:
[----:B------:R-:W-:Y:S02]  /*1160*/  ULDC UR4, c[0x0][0x580] ;  /* 0x0001600000047ab9 */ /* 0x000fe40000000800 */
[----:B------:R-:W-:-:S07]  /*1170*/  IMAD.U32 R88, RZ, RZ, UR4 ;  /* 0x00000004ff587e24 */ /* 0x000fce000f8e00ff */
.L_x_13:
[----:B------:R-:W-:Y:S02]  /*1180*/  ULDC.64 UR4, c[0x0][0x5a0] ;  /* 0x0001680000047ab9 */ /* 0x000fe40000000a00 */
[----:B------:R-:W-:-:S04]  /*1190*/  ISETP.NE.U32.AND P0, PT, RZ, UR4, PT ;  /* 0x00000004ff007c0c */ /* 0x000fc8000bf05070 */
[----:B------:R-:W-:-:S13]  /*11a0*/  ISETP.NE.AND.EX P0, PT, RZ, UR5, PT, P0 ;  /* 0x00000005ff007c0c */ /* 0x000fda000bf05300 */
[----:B------:R-:W-:Y:S05]  /*11b0*/  @!P0 BRA `(.L_x_15) ;  /* 0x00000000001c8947 */ /* 0x000fea0003800000 */
[----:B0-----:R-:W0:Y:S02]  /*11c0*/  LDC.64 R4, c[0x0][0x5a0] ;  /* 0x00016800ff047b82 */ /* 0x001e240000000a00 */
[----:B0-----:R-:W2:Y:S02]  /*11d0*/  LDG.E.64 R4, desc[UR36][R4.64] ;  /* 0x0000002404047981 */ /* 0x001ea4000c1e1b00 */
[----:B--2---:R-:W-:-:S04]  /*11e0*/  ISETP.NE.U32.AND P0, PT, R4, RZ, PT ;  /* 0x000000ff0400720c */ /* 0x004fc80003f05070 */
[----:B------:R-:W-:-:S13]  /*11f0*/  ISETP.NE.AND.EX P0, PT, R5, RZ, PT, P0 ;  /* 0x000000ff0500720c */ /* 0x000fda0003f05300 */
[----:B------:R-:W-:Y:S05]  /*1200*/  @!P0 BRA `(.L_x_15) ;  /* 0x0000000000088947 */ /* 0x000fea0003800000 */
[----:B-1----:R0:W5:Y:S01]  /*1210*/  LD.E R89, desc[UR36][R4.64] ;  /* 0x0000002404597980 */ /* 0x002162000c101900 */
[----:B------:R-:W-:Y:S05]  /*1220*/  BRA `(.L_x_16) ;  /* 0x0000000000247947 */ /* 0x000fea0003800000 */
.L_x_15:
[----:B------:R-:W-:Y:S02]  /*1230*/  ULDC.64 UR4, c[0x0][0x590] ;  /* 0x0001640000047ab9 */ /* 0x000fe40000000a00 */
[----:B------:R-:W-:-:S04]  /*1240*/  ISETP.NE.U32.AND P0, PT, RZ, UR4, PT ;  /* 0x00000004ff007c0c */ /* 0x000fc8000bf05070 */
[----:B------:R-:W-:-:S13]  /*1250*/  ISETP.NE.AND.EX P0, PT, RZ, UR5, PT, P0 ;  /* 0x00000005ff007c0c */ /* 0x000fda000bf05300 */
[----:B------:R-:W-:Y:S05]  /*1260*/  @!P0 BRA `(.L_x_17) ;  /* 0x00000000000c8947 */ /* 0x000fea0003800000 */
[----:B0-----:R-:W1:Y:S02]  /*1270*/  LDC.64 R4, c[0x0][0x590] ;  /* 0x00016400ff047b82 */ /* 0x001e640000000a00 */
[----:B-1----:R1:W5:Y:S01]  /*1280*/  LDG.E R89, desc[UR36][R4.64] ;  /* 0x0000002404597981 */ /* 0x002362000c1e1900 */
[----:B------:R-:W-:Y:S05]  /*1290*/  BRA `(.L_x_16) ;  /* 0x0000000000087947 */ /* 0x000fea0003800000 */
.L_x_17:
[----:B------:R-:W-:Y:S02]  /*12a0*/  ULDC UR4, c[0x0][0x584] ;  /* 0x0001610000047ab9 */ /* 0x000fe40000000800 */
[----:B-1----:R-:W-:-:S07]  /*12b0*/  IMAD.U32 R89, RZ, RZ, UR4 ;  /* 0x00000004ff597e24 */ /* 0x002fce000f8e00ff */
.L_x_16:
[----:B------:R-:W-:-:S13]  /*12c0*/  LOP3.LUT P0, RZ, R0, 0xff, RZ, 0xc0, !PT ;  /* 0x000000ff00ff7812 */ /* 0x000fda000780c0ff */
[----:B------:R-:W-:Y:S05]  /*12d0*/  @!P0 EXIT ;  /* 0x000000000000894d */ /* 0x000fea0003800000 */
[----:B------:R-:W-:Y:S01]  /*12e0*/  ULDC UR4, c[0x0][0x28c] ;  /* 0x0000a30000047ab9 */ /* 0x000fe20000000800 */
[----:B------:R-:W-:Y:S01]  /*12f0*/  LOP3.LUT R90, R19, 0x1, RZ, 0xfc, !PT ;  /* 0x00000001135a7812 */ /* 0x000fe200078efcff */
[----:B------:R-:W-:Y:S01]  /*1300*/  UIADD3 UR4, UR4, 0x1f, URZ ;  /* 0x0000001f04047890 */ /* 0x000fe2000fffe03f */
[----:B------:R-:W-:Y:S01]  /*1310*/  UMOV UR38, URZ ;  /* 0x0000003f00267c82 */ /* 0x000fe20008000000 */
[----:B------:R-:W-:Y:S02]  /*1320*/  UMOV UR39, URZ ;  /* 0x0000003f00277c82 */ /* 0x000fe40008000000 */
[----:B------:R-:W-:-:S04]  /*1330*/  USHF.R.S32.HI UR5, URZ, 0x1f, UR4 ;  /* 0x0000001f3f057899 */ /* 0x000fc80008011404 */
[----:B------:R-:W-:-:S04]  /*1340*/  ULEA.HI UR5, UR5, UR4, URZ, 0x5 ;  /* 0x0000000405057291 */ /* 0x000fc8000f8f283f */
[----:B------:R-:W-:-:S12]  /*1350*/  USHF.R.S32.HI UR40, URZ, 0x5, UR5 ;  /* 0x000000053f287899 */ /* 0x000fd80008011405 */
.L_x_165:
[----:B------:R-:W-:Y:S01]  /*1360*/  LOP3.LUT R0, R18, 0x80, RZ, 0xc0, !PT ;  /* 0x0000008012007812 */ /* 0x000fe200078ec0ff */
[----:B--2---:R-:W2:Y:S01]  /*1370*/  S2UR UR7, SR_CgaCtaId ;  /* 0x00000000000779c3 */ /* 0x004ea20000008800 */
[----:B------:R-:W-:Y:S02]  /*1380*/  UMOV UR6, 0x400 ;  /* 0x0000040000067882 */ /* 0x000fe40000000000 */
[----:B------:R-:W-:-:S06]  /*1390*/  SHF.R.U32.HI R0, RZ, 0x7, R0 ;  /* 0x00000007ff007819 */ /* 0x000fcc0000011600 */
[----:B---3--:R-:W3:Y:S01]  /*13a0*/  SHFL.IDX PT, R0, R0, RZ, 0x1f ;  /* 0x00001fff00007589 */ /* 0x008ee200000e0000 */
[----:B--2---:R-:W-:Y:S01]  /*13b0*/  ULEA UR6, UR7, UR6, 0x18 ;  /* 0x0000000607067291 */ /* 0x004fe2000f8ec03f */
[----:B---3--:R-:W-:-:S13]  /*13c0*/  R2UR UR4, R0 ;  /* 0x00000000000472ca */ /* 0x008fda00000e0000 */
[----:B------:R-:W-:-:S04]  /*13d0*/  ULEA.HI UR5, UR4, UR4, URZ, 0x1 ;  /* 0x0000000404057291 */ /* 0x000fc8000f8f083f */
[----:B------:R-:W-:-:S04]  /*13e0*/  ULOP3.LUT UR5, UR5, 0xffffe, URZ, 0xc0, !UPT ;  /* 0x000ffffe05057892 */ /* 0x000fc8000f8ec03f */
[----:B------:R-:W-:-:S03]  /*13f0*/  UIADD3 UR5, UR4, -UR5, URZ ;  /* 0x8000000504057290 */ /* 0x000fc6000fffe03f */
[----:B------:R-:W-:Y:S01]  /*1400*/  ULDC UR4, c[0x0][0x28c] ;  /* 0x0000a30000047ab9 */ /* 0x000fe20000000800 */
[----:B------:R-:W-:Y:S01]  /*1410*/  ULEA UR5, UR5, UR6, 0xc ;  /* 0x0000000605057291 */ /* 0x000fe2000f8e603f */
[----:B------:R-:W-:-:S03]  /*1420*/  ISETP.LT.AND P0, PT, RZ, UR4, PT ;  /* 0x00000004ff007c0c */ /* 0x000fc6000bf01270 */
[----:B------:R-:W-:-:S04]  /*1430*/  UIADD3 UR5, UR5, 0x200, URZ ;  /* 0x0000020005057890 */ /* 0x000fc8000fffe03f */
[----:B------:R-:W-:-:S04]  /*1440*/  USHF.R.U32.HI UR5, URZ, 0x4, UR5 ;  /* 0x000000043f057899 */ /* 0x000fc80008011605 */
[----:B------:R-:W-:Y:S02]  /*1450*/  ULOP3.LUT UR41, UR5, 0x3fff, URZ, 0xc0, !UPT ;  /* 0x00003fff05297892 */ /* 0x000fe4000f8ec03f */
[----:B01---5:R-:W-:Y:S10]  /*1460*/  @P0 BRA `(.L_x_18) ;  /* 0x0000000000400947 */ /* 0x023ff40003800000 */
[----:B------:R-:W-:Y:S01]  /*1470*/  MOV R0, 0x0 ;  /* 0x0000000000007802 */ /* 0x000fe20000000f00 */
[----:B------:R-:W-:Y:S01]  /*1480*/  ULDC.64 UR4, c[0x4][0x68] ;  /* 0x01001a0000047ab9 */ /* 0x000fe20000000a00 */
[----:B------:R-:W-:Y:S01]  /*1490*/  ULDC.64 UR6, c[0x4][0x8] ;  /* 0x0100020000067ab9 */ /* 0x000fe20000000a00 */
[----:B01----:R-:W-:Y:S01]  /*14a0*/  IMAD.U32 R4, RZ, RZ, UR4 ;  /* 0x00000004ff047e24 */ /* 0x003fe2000f8e00ff */
[----:B------:R0:W1:Y:S01]  /*14b0*/  LDC.64 R14, c[0x4][R0] ;  /* 0x01000000000e7b82 */ /* 0x0000620000000a00 */
[----:B------:R-:W-:Y:S01]  /*14c0*/  IMAD.U32 R5, RZ, RZ, UR5 ;  /* 0x00000005ff057e24 */ /* 0x000fe2000f8e00ff */
[----:B------:R-:W-:Y:S01]  /*14d0*/  ULDC.64 UR4, c[0x4][0x70] ;  /* 0x01001c0000047ab9 */ /* 0x000fe20000000a00 */
[----:B------:R-:W-:Y:S02]  /*14e0*/  IMAD.U32 R10, RZ, RZ, UR6 ;  /* 0x00000006ff0a7e24 */ /* 0x000fe4000f8e00ff */
[----:B------:R-:W-:Y:S02]  /*14f0*/  IMAD.U32 R6, RZ, RZ, UR4 ;  /* 0x00000004ff067e24 */ /* 0x000fe4000f8e00ff */
[----:B------:R-:W-:-:S02]  /*1500*/  IMAD.U32 R7, RZ, RZ, UR5 ;  /* 0x00000005ff077e24 */ /* 0x000fc4000f8e00ff */
[----:B------:R-:W-:Y:S02]  /*1510*/  IMAD.U32 R11, RZ, RZ, UR7 ;  /* 0x00000007ff0b7e24 */ /* 0x000fe4000f8e00ff */
[----:B------:R-:W-:Y:S02]  /*1520*/  IMAD.MOV.U32 R8, RZ, RZ, 0x1e1 ;  /* 0x000001e1ff087424 */ /* 0x000fe400078e00ff */
[----:B------:R-:W-:Y:S02]  /*1530*/  IMAD.MOV.U32 R12, RZ, RZ, 0x1 ;  /* 0x00000001ff0c7424 */ /* 0x000fe400078e00ff */
[----:B0-----:R-:W-:-:S07]  /*1540*/  IMAD.MOV.U32 R13, RZ, RZ, RZ ;  /* 0x000000ffff0d7224 */ /* 0x001fce00078e00ff */
[----:B------:R-:W-:-:S07]  /*1550*/  LEPC R20, `(.L_x_18) ;  /* 0x000000001014794e */ /* 0x000fce0000000000 */
[----:B-1---5:R-:W-:Y:S05]  /*1560*/  CALL.ABS.NOINC R14 ;  /* 0x000000000e007343 */ /* 0x022fea0003c00000 */
.L_x_18:
[----:B------:R-:W-:-:S13]  /*1570*/  ISETP.NE.AND P0, PT, R90, 0x3, PT ;  /* 0x000000035a00780c */ /* 0x000fda0003f05270 */
[----:B------:R-:W-:Y:S05]  /*1580*/  @!P0 BRA `(.L_x_19) ;  /* 0x0000000000048947 */ /* 0x000fea0003800000 */
[----:B------:R-:W-:Y:S01]  /*1590*/  BPT.TRAP 0x1 ;  /* 0x000000040000795c */ /* 0x000fe20000300000 */
.L_x_19:
[----:B------:R-:W2:Y:S01]  /*15a0*/  S2UR UR5, SR_CgaCtaId ;  /* 0x00000000000579c3 */ /* 0x000ea20000008800 */
[----:B------:R-:W-:Y:S01]  /*15b0*/  UMOV UR4, 0x400 ;  /* 0x0000040000047882 */ /* 0x000fe20000000000 */
[----:B------:R-:W-:Y:S02]  /*15c0*/  IMAD.U32 R0, RZ, RZ, UR38 ;  /* 0x00000026ff007e24 */ /* 0x000fe4000f8e00ff */
[----:B------:R-:W-:-:S03]  /*15d0*/  IMAD.U32 R3, RZ, RZ, UR39 ;  /* 0x00000027ff037e24 */ /* 0x000fc6000f8e00ff */
[----:B------:R-:W-:Y:S01]  /*15e0*/  SHF.L.U32 R0, R0, 0x1f, RZ ;  /* 0x0000001f00007819 */ /* 0x000fe200000006ff */
[----:B--2---:R-:W-:-:S06]  /*15f0*/  ULEA UR4, UR5, UR4, 0x18 ;  /* 0x0000000405047291 */ /* 0x004fcc000f8ec03f */
[----:B------:R-:W-:-:S04]  /*1600*/  IMAD.U32 R6, RZ, RZ, UR4 ;  /* 0x00000004ff067e24 */ /* 0x000fc8000f8e00ff */
[----:B------:R-:W-:-:S04]  /*1610*/  IMAD R3, R3, 0x8, R6 ;  /* 0x0000000803037824 */ /* 0x000fc800078e0206 */
[----:B------:R2:W3:Y:S01]  /*1620*/  SYNCS.PHASECHK.TRANS64.TRYWAIT P1, [R3+URZ], R0 ;  /* 0x00000000030075a7 */ /* 0x0004e2000802017f */
[----:B------:R-:W-:Y:S05]  /*1630*/  @!P0 BRA `(.L_x_20) ;  /* 0x0000000000048947 */ /* 0x000fea0003800000 */
[----:B------:R-:W-:Y:S01]  /*1640*/  BPT.TRAP 0x1 ;  /* 0x000000040000795c */ /* 0x000fe20000300000 */
.L_x_20:
[----:B---3--:R-:W-:Y:S05]  /*1650*/  @P1 BRA `(.L_x_21) ;  /* 0x0000000000081947 */ /* 0x008fea0003800000 */
[----:B------:R-:W3:Y:S02]  /*1660*/  SYNCS.PHASECHK.TRANS64.TRYWAIT P1, [R3+URZ], R0 ;  /* 0x00000000030075a7 */ /* 0x000ee4000802017f */
[----:B---3--:R-:W-:Y:S05]  /*1670*/  @!P1 BRA `(.L_x_22) ;  /* 0x0000006c00089947 */ /* 0x008fea0003800000 */
.L_x_21:
[----:B------:R-:W-:-:S04]  /*1680*/  UISETP.LT.AND UP0, UPT, UR40, 0x1, UPT ;  /* 0x000000012800788c */ /* 0x000fc8000bf01270 */
[----:B------:R-:W-:-:S06]  /*1690*/  USEL UR4, UR40, 0x1, UP0 ;  /* 0x0000000128047887 */ /* 0x000fcc0008000000 */
[----:B--23--:R-:W-:Y:S01]  /*16a0*/  IMAD.U32 R0, RZ, RZ, UR4 ;  /* 0x00000004ff007e24 */ /* 0x00cfe2000f8e00ff */
[----:B------:R-:W-:Y:S05]  /*16b0*/  WARPSYNC.ALL ;  /* 0x0000000000007948 */ /* 0x000fea0003800000 */
[----:B------:R-:W-:-:S04]  /*16c0*/  IADD3 R0, -R0, UR40, RZ ;  /* 0x0000002800007c10 */ /* 0x000fc8000fffe1ff */
[----:B------:R-:W-:Y:S02]  /*16d0*/  ISETP.GE.AND P1, PT, R0, 0x1, PT ;  /* 0x000000010000780c */ /* 0x000fe40003f26270 */
[----:B------:R-:W-:Y:S01]  /*16e0*/  R2UR UR4, R6 ;  /* 0x00000000060472ca */ /* 0x000fe200000e0000 */
[----:B------:R-:W-:Y:S01]  /*16f0*/  ULOP3.LUT UR41, UR41, 0x10000, URZ, 0xfc, !UPT ;  /* 0x0001000029297892 */ /* 0x000fe2000f8efc3f */
[----:B------:R-:W-:Y:S01]  /*1700*/  WARPGROUP.ARRIVE ;  /* 0x00000000000079c5 */ /* 0x000fe20000000000 */
[----:B------:R-:W-:Y:S01]  /*1710*/  UMOV UR5, 0x80000020 ;  /* 0x8000002000057882 */ /* 0x000fe20000000000 */
[----:B------:R-:W-:-:S09]  /*1720*/  UMOV UR7, 0x80000020 ;  /* 0x8000002000077882 */ /* 0x000fd20000000000 */
[----:B------:R-:W-:-:S04]  /*1730*/  UIADD3 UR4, UR4, 0x1c200, URZ ;  /* 0x0001c20004047890 */ /* 0x000fc8000fffe03f */
[----:B------:R-:W-:-:S04]  /*1740*/  USHF.R.U32.HI UR4, URZ, 0x4, UR4 ;  /* 0x000000043f047899 */ /* 0x000fc80008011604 */
[----:B------:R-:W-:-:S04]  /*1750*/  ULOP3.LUT UR4, UR4, 0x3fff, URZ, 0xc0, !UPT ;  /* 0x00003fff04047892 */ /* 0x000fc8000f8ec03f */
[----:B------:R-:W-:Y:S02]  /*1760*/  ULOP3.LUT UR9, UR4, 0x10000, URZ, 0xfc, !UPT ;  /* 0x0001000004097892 */ /* 0x000fe4000f8efc3f */
[----:B------:R-:W-:Y:S02]  /*1770*/  ULEA UR4, UR39, UR41, 0x9 ;  /* 0x0000002927047291 */ /* 0x000fe4000f8e483f */
[----:B------:R-:W-:-:S09]  /*1780*/  ULEA UR6, UR39, UR9, 0x9 ;  /* 0x0000000927067291 */ /* 0x000fd2000f8e483f */
[----:B------:R-:W-:Y:S01]  /*1790*/  HGMMA.64x128x16.F32 R24, gdesc[UR4], RZ, !UPT, gsb0 ;  /* 0x01e00000041879f0 */ /* 0x000fe2000c0008ff */
[----:B------:R-:W-:Y:S02]  /*17a0*/  UIADD3 UR4, UR4, 0x2, URZ ;  /* 0x0000000204047890 */ /* 0x000fe4000fffe03f */
[----:B------:R-:W-:Y:S01]  /*17b0*/  UIADD3 UR6, UR6, 0x2, URZ ;  /* 0x0000000206067890 */ /* 0x000fe2000fffe03f */
[----:B------:R-:W-:Y:S01]  /*17c0*/  UMOV UR5, 0x80000020 ;  /* 0x8000002000057882 */ /* 0x000fe20000000000 */
[----:B------:R-:W-:Y:S01]  /*17d0*/  UMOV UR7, 0x80000020 ;  /* 0x8000002000077882 */ /* 0x000fe20000000000 */
[----:B------:R-:W-:Y:S02]  /*17e0*/  WARPGROUP.DEPBAR.LE gsb0, 0x0 ;  /* 0x00008000000079c5 */ /* 0x000fe40000010000 */
[----:B------:R-:W-:-:S06]  /*17f0*/  WARPGROUP.ARRIVE ;  /* 0x00000000000079c5 */ /* 0x000fcc0000000000 */
[----:B------:R-:W-:Y:S03]  /*1800*/  HGMMA.64x128x16.F32 R24, gdesc[UR4], R24, gsb0 ;  /* 0x01e00000041879f0 */ /* 0x000fe60008000818 */
[----:B------:R-:W-:Y:S02]  /*1810*/  WARPGROUP.DEPBAR.LE gsb0, 0x0 ;  /* 0x00008000000079c5 */ /* 0x000fe40000010000 */
[----:B------:R-:W-:Y:S05]  /*1820*/  @!P1 BRA `(.L_x_23) ;  /* 0x0000000000e49947 */ /* 0x000fea0003800000 */
[----:B------:R-:W-:Y:S02]  /*1830*/  UIADD3 UR4, UR39, 0x1, URZ ;  /* 0x0000000127047890 */ /* 0x000fe4000fffe03f */
[----:B------:R-:W-:Y:S02]  /*1840*/  IMAD.U32 R3, RZ, RZ, UR39 ;  /* 0x00000027ff037e24 */ /* 0x000fe4000f8e00ff */
[----:B------:R-:W-:-:S04]  /*1850*/  UISETP.NE.AND UP0, UPT, UR4, 0xe, UPT ;  /* 0x0000000e0400788c */ /* 0x000fc8000bf05270 */
[----:B------:R-:W-:Y:S02]  /*1860*/  USEL UR5, URZ, 0x1, UP0 ;  /* 0x000000013f057887 */ /* 0x000fe40008000000 */
[----:B------:R-:W-:Y:S02]  /*1870*/  USEL UR8, UR4, URZ, UP0 ;  /* 0x0000003f04087287 */ /* 0x000fe40008000000 */
[----:B------:R-:W-:-:S06]  /*1880*/  ULOP3.LUT UR5, UR38, UR5, URZ, 0x3c, !UPT ;  /* 0x0000000526057292 */ /* 0x000fcc000f8e3c3f */
[----:B------:R-:W-:-:S07]  /*1890*/  IMAD.U32 R7, RZ, RZ, UR5 ;  /* 0x00000005ff077e24 */ /* 0x000fce000f8e00ff */
.L_x_30:
[----:B------:R-:W-:Y:S05]  /*18a0*/  @!P0 BRA `(.L_x_24) ;  /* 0x0000000000048947 */ /* 0x000fea0003800000 */
[----:B------:R-:W-:Y:S01]  /*18b0*/  BPT.TRAP 0x1 ;  /* 0x000000040000795c */ /* 0x000fe20000300000 */
.L_x_24:
[----:B------:R-:W2:Y:S01]  /*18c0*/  S2UR UR5, SR_CgaCtaId ;  /* 0x00000000000579c3 */ /* 0x000ea20000008800 */
[----:B------:R-:W-:Y:S01]  /*18d0*/  UMOV UR4, 0x400 ;  /* 0x0000040000047882 */ /* 0x000fe20000000000 */
[----:B01----:R-:W-:Y:S01]  /*18e0*/  IMAD.U32 R5, RZ, RZ, UR8 ;  /* 0x00000008ff057e24 */ /* 0x003fe2000f8e00ff */
[----:B------:R-:W-:Y:S01]  /*18f0*/  SHF.L.U32 R4, R7, 0x1f, RZ ;  /* 0x0000001f07047819 */ /* 0x000fe200000006ff */
[----:B--2---:R-:W-:-:S06]  /*1900*/  ULEA UR4, UR5, UR4, 0x18 ;  /* 0x0000000405047291 */ /* 0x004fcc000f8ec03f */
[----:B------:R-:W-:-:S04]  /*1910*/  IMAD.U32 R6, RZ, RZ, UR4 ;  /* 0x00000004ff067e24 */ /* 0x000fc8000f8e00ff */
[----:B------:R-:W-:-:S04]  /*1920*/  IMAD R5, R5, 0x8, R6 ;  /* 0x0000000805057824 */ /* 0x000fc800078e0206 */
[----:B------:R0:W1:Y:S01]  /*1930*/  SYNCS.PHASECHK.TRANS64.TRYWAIT P1, [R5+URZ], R4 ;  /* 0x00000004050075a7 */ /* 0x000062000802017f */
[----:B------:R-:W-:Y:S05]  /*1940*/  @!P0 BRA `(.L_x_25) ;  /* 0x0000000000048947 */ /* 0x000fea0003800000 */
[----:B------:R-:W-:Y:S01]  /*1950*/  BPT.TRAP 0x1 ;  /* 0x000000040000795c */ /* 0x000fe20000300000 */
.L_x_25:
[----:B-1----:R-:W-:Y:S05]  /*1960*/  @P1 BRA `(.L_x_26) ;  /* 0x0000000000081947 */ /* 0x002fea0003800000 */
[----:B------:R-:W1:Y:S02]  /*1970*/  SYNCS.PHASECHK.TRANS64.TRYWAIT P1, [R5+URZ], R4 ;  /* 0x00000004050075a7 */ /* 0x000e64000802017f */
[----:B-1----:R-:W-:Y:S05]  /*1980*/  @!P1 BRA `(.L_x_27) ;  /* 0x0000006800589947 */ /* 0x002fea0003800000 */
.L_x_26:
[----:B------:R-:W-:Y:S01]  /*1990*/  ULEA UR4, UR8, UR41, 0x9 ;  /* 0x0000002908047291 */ /* 0x000fe2000f8e483f */
[----:B------:R-:W-:Y:S01]  /*19a0*/  WARPGROUP.ARRIVE ;  /* 0x00000000000079c5 */ /* 0x000fe20000000000 */
[----:B------:R-:W-:Y:S01]  /*19b0*/  ULEA UR6, UR8, UR9, 0x9 ;  /* 0x0000000908067291 */ /* 0x000fe2000f8e483f */
[----:B------:R-:W-:Y:S01]  /*19c0*/  UMOV UR5, 0x80000020 ;  /* 0x8000002000057882 */ /* 0x000fe20000000000 */
[----:B------:R-:W-:-:S07]  /*19d0*/  UMOV UR7, 0x80000020 ;  /* 0x8000002000077882 */ /* 0x000fce0000000000 */
[----:B------:R-:W-:Y:S01]  /*19e0*/  HGMMA.64x128x16.F32 R24, gdesc[UR4], R24, gsb0 ;  /* 0x01e00000041879f0 */ /* 0x000fe20008000818 */
        /* <DEDUP_REMOVED lines=9> */
[----:B------:R-:W-:Y:S01]  /*1a80*/  BPT.TRAP 0x1 ;  /* 0x000000040000795c */ /* 0x000fe20000300000 */
.L_x_28:
[----:B------:R-:W-:-:S13]  /*1a90*/  ISETP.NE.AND P1, PT, R22, RZ, PT ;  /* 0x000000ff1600720c */ /* 0x000fda0003f25270 */
[----:B01----:R-:W-:-:S04]  /*1aa0*/  @P1 IMAD R4, R3, 0x8, R6 ;  /* 0x0000000803041824 */ /* 0x003fc800078e0206 */
[----:B------:R-:W-:-:S05]  /*1ab0*/  @P1 VIADD R4, R4, 0x70 ;  /* 0x0000007004041836 */ /* 0x000fca0000000000 */
[----:B------:R-:W-:-:S04]  /*1ac0*/  @P1 PRMT R4, R23, 0x654, R4 ;  /* 0x0000065417041816 */ /* 0x000fc80000000004 */
[----:B------:R0:W-:Y:S01]  /*1ad0*/  @P1 SYNCS.ARRIVE.TRANS64.RED.A1T0 RZ, [R4+URZ], RZ ;  /* 0x000000ff04ff19a7 */ /* 0x0001e2000810043f */
[----:B------:R-:W-:-:S13]  /*1ae0*/  ISETP.GT.U32.AND P1, PT, R19, 0x1, PT ;  /* 0x000000011300780c */ /* 0x000fda0003f24070 */
[----:B0-----:R-:W-:Y:S05]  /*1af0*/  @P1 BRA `(.L_x_29) ;  /* 0x0000000000041947 */ /* 0x001fea0003800000 */
[----:B------:R-:W-:Y:S01]  /*1b00*/  BPT.TRAP 0x1 ;  /* 0x000000040000795c */ /* 0x000fe20000300000 */
.L_x_29:
[----:B------:R-:W-:Y:S01]  /*1b10*/  UIADD3 UR8, UR8, 0x1, URZ ;  /* 0x0000000108087890 */ /* 0x000fe2000fffe03f */
[C---:B------:R-:W-:Y:S01]  /*1b20*/  ISETP.GT.AND P2, PT, R0.reuse, 0x1, PT ;  /* 0x000000010000780c */ /* 0x040fe20003f44270 */
[----:B------:R-:W-:Y:S02]  /*1b30*/  VIADD R3, R3, 0x1 ;  /* 0x0000000103037836 */ /* 0x000fe40000000000 */
[----:B------:R-:W-:Y:S01]  /*1b40*/  UISETP.NE.AND UP0, UPT, UR8, 0xe, UPT ;  /* 0x0000000e0800788c */ /* 0x000fe2000bf05270 */
[----:B------:R-:W-:Y:S02]  /*1b50*/  VIADD R0, R0, 0xffffffff ;  /* 0xffffffff00007836 */ /* 0x000fe40000000000 */
[C---:B------:R-:W-:Y:S01]  /*1b60*/  ISETP.NE.AND P1, PT, R3.reuse, 0xe, PT ;  /* 0x0000000e0300780c */ /* 0x040fe20003f25270 */
[----:B------:R-:W-:Y:S02]  /*1b70*/  USEL UR4, URZ, 0x1, UP0 ;  /* 0x000000013f047887 */ /* 0x000fe40008000000 */
[----:B------:R-:W-:Y:S01]  /*1b80*/  USEL UR8, UR8, URZ, UP0 ;  /* 0x0000003f08087287 */ /* 0x000fe20008000000 */
[----:B------:R-:W-:-:S03]  /*1b90*/  SEL R3, R3, RZ, P1 ;  /* 0x000000ff03037207 */ /* 0x000fc60000800000 */
[----:B------:R-:W-:Y:S01]  /*1ba0*/  LOP3.LUT R7, R7, UR4, RZ, 0x3c, !PT ;  /* 0x0000000407077c12 */ /* 0x000fe2000f8e3cff */
[----:B------:R-:W-:Y:S07]  /*1bb0*/  @P2 BRA `(.L_x_30) ;  /* 0xfffffffc00382947 */ /* 0x000fee000383ffff */
.L_x_23:
[----:B------:R-:W2:Y:S02]  /*1bc0*/  LDC R0, c[0x0][0x28c] ;  /* 0x0000a300ff007b82 */ /* 0x000ea40000000800 */
[----:B--2---:R-:W-:-:S13]  /*1bd0*/  ISETP.GE.AND P1, PT, R0, 0x1, PT ;  /* 0x000000010000780c */ /* 0x004fda0003f26270 */
[----:B------:R-:W-:Y:S05]  /*1be0*/  @!P1 BRA `(.L_x_31) ;  /* 0x0000000000549947 */ /* 0x000fea0003800000 */
[----:B------:R-:W-:Y:S05]  /*1bf0*/  @!P0 BRA `(.L_x_32) ;  /* 0x0000000000048947 */ /* 0x000fea0003800000 */
[----:B------:R-:W-:Y:S01]  /*1c00*/  BPT.TRAP 0x1 ;  /* 0x000000040000795c */ /* 0x000fe20000300000 */
.L_x_32:
[----:B------:R-:W-:Y:S01]  /*1c10*/  ISETP.NE.AND P0, PT, R22, RZ, PT ;  /* 0x000000ff1600720c */ /* 0x000fe20003f05270 */
[----:B------:R-:W-:Y:S01]  /*1c20*/  BSSY B0, `(.L_x_33) ;  /* 0x000000f000007945 */ /* 0x000fe20003800000 */
[----:B------:R-:W-:-:S11]  /*1c30*/  ISETP.GT.U32.AND P1, PT, R19, 0x1, PT ;  /* 0x000000011300780c */ /* 0x000fd60003f24070 */
[----:B------:R-:W-:Y:S05]  /*1c40*/  @!P0 BRA `(.L_x_34) ;  /* 0x0000000000308947 */ /* 0x000fea0003800000 */
[----:B------:R-:W-:-:S04]  /*1c50*/  UISETP.LT.AND UP0, UPT, UR40, 0x1, UPT ;  /* 0x000000012800788c */ /* 0x000fc8000bf01270 */
[----:B------:R-:W-:-:S04]  /*1c60*/  USEL UR6, UR40, 0x1, UP0 ;  /* 0x0000000128067887 */ /* 0x000fc80008000000 */
[----:B------:R-:W-:-:S04]  /*1c70*/  UIADD3 UR6, UR39, UR40, -UR6 ;  /* 0x0000002827067290 */ /* 0x000fc8000fffe806 */
[----:B------:R-:W-:-:S04]  /*1c80*/  USHF.R.U32.HI UR4, URZ, 0x1, UR6 ;  /* 0x000000013f047899 */ /* 0x000fc80008011606 */
[----:B------:R-:W-:-:S04]  /*1c90*/  UIMAD.WIDE.U32 UR4, UR4, -0x6db6db6d, URZ ;  /* 0x92492493040478a5 */ /* 0x000fc8000f8e003f */
[----:B------:R-:W-:-:S04]  /*1ca0*/  USHF.R.U32.HI UR4, URZ, 0x2, UR5 ;  /* 0x000000023f047899 */ /* 0x000fc80008011605 */
[----:B------:R-:W-:-:S06]  /*1cb0*/  UIMAD UR6, UR4, -0xe, UR6 ;  /* 0xfffffff2040678a4 */ /* 0x000fcc000f8e0206 */
[----:B------:R-:W-:-:S04]  /*1cc0*/  IMAD.U32 R3, RZ, RZ, UR6 ;  /* 0x00000006ff037e24 */ /* 0x000fc8000f8e00ff */
[----:B------:R-:W-:-:S04]  /*1cd0*/  IMAD R0, R3, 0x8, R6 ;  /* 0x0000000803007824 */ /* 0x000fc800078e0206 */
[----:B------:R-:W-:-:S05]  /*1ce0*/  VIADD R0, R0, 0x70 ;  /* 0x0000007000007836 */ /* 0x000fca0000000000 */
[----:B------:R-:W-:-:S04]  /*1cf0*/  PRMT R0, R23, 0x654, R0 ;  /* 0x0000065417007816 */ /* 0x000fc80000000000 */
[----:B------:R2:W-:Y:S03]  /*1d00*/  SYNCS.ARRIVE.TRANS64.RED.A1T0 RZ, [R0+URZ], RZ ;  /* 0x000000ff00ff79a7 */ /* 0x0005e6000810043f */
.L_x_34:
[----:B------:R-:W-:Y:S05]  /*1d10*/  BSYNC B0 ;  /* 0x0000000000007941 */ /* 0x000fea0003800000 */
.L_x_33:
[----:B------:R-:W-:Y:S05]  /*1d20*/  @P1 BRA `(.L_x_31) ;  /* 0x0000000000041947 */ /* 0x000fea0003800000 */
[----:B------:R-:W-:Y:S01]  /*1d30*/  BPT.TRAP 0x1 ;  /* 0x000000040000795c */ /* 0x000fe20000300000 */
.L_x_31:
[----:B------:R-:W3:Y:S01]  /*1d40*/  LDC R6, c[0x0][0x288] ;  /* 0x0000a200ff067b82 */ /* 0x000ee20000000800 */
[--C-:B--2---:R-:W-:Y:S01]  /*1d50*/  SHF.R.U32.HI R0, RZ, 0x2, R18.reuse ;  /* 0x00000002ff007819 */ /* 0x104fe20000011612 */
[----:B------:R-:W-:Y:S01]  /*1d60*/  IMAD.SHL.U32 R93, R93, 0x80, RZ ;  /* 0x000000805d5d7824 */ /* 0x000fe200078e00ff */
[----:B01----:R-:W-:Y:S01]  /*1d70*/  SHF.R.U32.HI R5, RZ, 0x7, R18 ;  /* 0x00000007ff057819 */ /* 0x003fe20000011612 */
[----:B------:R-:W-:Y:S01]  /*1d80*/  UIADD3 UR39, UR40, UR39, URZ ;  /* 0x0000002728277290 */ /* 0x000fe2000fffe03f */
[----:B------:R-:W-:Y:S01]  /*1d90*/  LOP3.LUT R3, R0, 0x7, RZ, 0xc0, !PT ;  /* 0x0000000700037812 */ /* 0x000fe200078ec0ff */
[----:B------:R-:W-:Y:S01]  /*1da0*/  ULDC UR7, c[0x0][0x284] ;  /* 0x0000a10000077ab9 */ /* 0x000fe20000000800 */
[----:B------:R-:W-:Y:S01]  /*1db0*/  LOP3.LUT R0, R5, 0x1, RZ, 0xc0, !PT ;  /* 0x0000000105007812 */ /* 0x000fe200078ec0ff */
[----:B------:R-:W-:Y:S01]  /*1dc0*/  UISETP.GT.U32.AND UP0, UPT, UR39, 0xd, UPT ;  /* 0x0000000d2700788c */ /* 0x000fe2000bf04070 */
[C---:B------:R-:W-:Y:S01]  /*1dd0*/  LOP3.LUT R4, R18.reuse, 0x60, RZ, 0xc0, !PT ;  /* 0x0000006012047812 */ /* 0x040fe200078ec0ff */
[----:B------:R-:W-:Y:S01]  /*1de0*/  USHF.R.U32.HI UR4, URZ, 0x1, UR39 ;  /* 0x000000013f047899 */ /* 0x000fe20008011627 */
[----:B------:R-:W-:Y:S01]  /*1df0*/  LOP3.LUT R5, R18, 0x3, RZ, 0xc0, !PT ;  /* 0x0000000312057812 */ /* 0x000fe200078ec0ff */
[----:B------:R-:W-:Y:S01]  /*1e00*/  IMAD.SHL.U32 R8, R0, 0x40, RZ ;  /* 0x0000004000087824 */ /* 0x000fe200078e00ff */
[----:B------:R-:W-:Y:S01]  /*1e10*/  SHF.R.U32.HI R4, RZ, 0x1, R4 ;  /* 0x00000001ff047819 */ /* 0x000fe20000011604 */
[----:B------:R-:W-:Y:S01]  /*1e20*/  UISETP.LT.U32.AND UP0, UPT, UR40, 0xe, UP0 ;  /* 0x0000000e2800788c */ /* 0x000fe20008701070 */
[----:B------:R-:W-:Y:S01]  /*1e30*/  SHF.R.S32.HI R15, RZ, 0x1f, R91 ;  /* 0x0000001fff0f7819 */ /* 0x000fe2000001145b */
[----:B------:R-:W-:Y:S01]  /*1e40*/  UISETP.GE.U32.AND UP1, UPT, UR40, 0xe, UPT ;  /* 0x0000000e2800788c */ /* 0x000fe2000bf26070 */
[--C-:B------:R-:W-:Y:S01]  /*1e50*/  IADD3 R7, RZ, -R4, -R3.reuse ;  /* 0x80000004ff077210 */ /* 0x100fe20007ffe803 */
[----:B------:R-:W-:Y:S01]  /*1e60*/  ULDC.64 UR8, c[0x0][0x5d0] ;  /* 0x0001740000087ab9 */ /* 0x000fe20000000a00 */
[----:B------:R-:W-:Y:S01]  /*1e70*/  LOP3.LUT R3, R8, 0x40, R3, 0xe2, !PT ;  /* 0x0000004008037812 */ /* 0x000fe200078ee203 */
[----:B------:R-:W-:Y:S01]  /*1e80*/  IMAD.SHL.U32 R8, R18, 0x2, RZ ;  /* 0x0000000212087824 */ /* 0x000fe200078e00ff */
[----:B------:R-:W-:Y:S01]  /*1e90*/  UIMAD.WIDE.U32 UR4, UR4, -0x6db6db6d, URZ ;  /* 0x92492493040478a5 */ /* 0x000fe2000f8e003f */
[C---:B------:R-:W-:Y:S01]  /*1ea0*/  IMAD.WIDE R10, R92.reuse, 0x80, RZ ;  /* 0x000000805c0a7825 */ /* 0x040fe200078e02ff */
[----:B------:R-:W-:Y:S01]  /*1eb0*/  USEL UR6, URZ, 0x1, !UP0 ;  /* 0x000000013f067887 */ /* 0x000fe2000c000000 */
[----:B---3--:R-:W-:Y:S01]  /*1ec0*/  ISETP.GE.AND P0, PT, R93, R6, PT ;  /* 0x000000065d00720c */ /* 0x008fe20003f06270 */
[----:B------:R-:W-:Y:S01]  /*1ed0*/  USHF.R.U32.HI UR4, URZ, 0x2, UR5 ;  /* 0x000000023f047899 */ /* 0x000fe20008011605 */
[----:B------:R-:W-:Y:S01]  /*1ee0*/  IMAD R12, R5, -0x2, R6 ;  /* 0xfffffffe050c7824 */ /* 0x000fe200078e0206 */
[----:B------:R-:W-:Y:S01]  /*1ef0*/  LOP3.LUT R8, R93, 0x6, R8, 0xf8, !PT ;  /* 0x000000065d087812 */ /* 0x000fe200078ef808 */
[----:B------:R-:W-:Y:S01]  /*1f00*/  IMAD.SHL.U32 R5, R92, 0x80, RZ ;  /* 0x000000805c057824 */ /* 0x000fe200078e00ff */
[----:B------:R-:W-:Y:S01]  /*1f10*/  ULOP3.LUT UR38, UR38, UR6, URZ, 0x3c, !UPT ;  /* 0x0000000626267292 */ /* 0x000fe2000f8e3c3f */
[----:B------:R-:W-:Y:S01]  /*1f20*/  IMAD R6, R15, UR8, RZ ;  /* 0x000000080f067c24 */ /* 0x000fe2000f8e02ff */
[----:B------:R-:W-:Y:S01]  /*1f30*/  SHF.R.S32.HI R9, RZ, 0x1f, R8 ;  /* 0x0000001fff097819 */ /* 0x000fe20000011408 */
[----:B------:R-:W-:Y:S01]  /*1f40*/  IMAD R0, R0, -0x40, R7 ;  /* 0xffffffc000007824 */ /* 0x000fe200078e0207 */
[----:B------:R-:W-:Y:S01]  /*1f50*/  ISETP.GE.OR P0, PT, R5, UR7, P0 ;  /* 0x0000000705007c0c */ /* 0x000fe20008706670 */
[C---:B------:R-:W-:Y:S01]  /*1f60*/  IMAD R13, R91.reuse, UR9, R6 ;  /* 0x000000095b0d7c24 */ /* 0x040fe2000f8e0206 */
[----:B------:R-:W-:Y:S01]  /*1f70*/  LOP3.LUT R105, R10, R3, R4, 0xfe, !PT ;  /* 0x000000030a697212 */ /* 0x000fe200078efe04 */
[----:B------:R-:W-:Y:S01]  /*1f80*/  IMAD.WIDE.U32 R6, R91, UR8, R8 ;  /* 0x000000085b067c25 */ /* 0x000fe2000f8e0008 */
[----:B------:R-:W-:Y:S01]  /*1f90*/  UIMAD UR39, UR4, -0xe, UR39 ;  /* 0xfffffff2042778a4 */ /* 0x000fe2000f8e0227 */
[----:B------:R-:W-:Y:S01]  /*1fa0*/  IADD3 R3, -R5, UR7, R0 ;  /* 0x0000000705037c10 */ /* 0x000fe2000fffe100 */
[----:B------:R-:W-:Y:S01]  /*1fb0*/  @UP1 ULOP3.LUT UR38, UR38, 0x1, UR4, 0x78, !UPT ;  /* 0x0000000126261892 */ /* 0x000fe2000f8e7804 */
[----:B------:R-:W-:-:S02]  /*1fc0*/  IMAD.IADD R7, R7, 0x1, R13 ;  /* 0x0000000107077824 */ /* 0x000fc400078e020d */
[----:B------:R-:W-:Y:S02]  /*1fd0*/  IMAD.IADD R4, R12, 0x1, -R93 ;  /* 0x000000010c047824 */ /* 0x000fe400078e0a5d */
[----:B------:R-:W-:Y:S02]  /*1fe0*/  IMAD.MOV.U32 R0, RZ, RZ, -0x1 ;  /* 0xffffffffff007424 */ /* 0x000fe400078e00ff */
[----:B------:R-:W-:Y:S05]  /*1ff0*/  @P0 BRA `(.L_x_35) ;  /* 0x0000004000240947 */ /* 0x000fea0003800000 */
[----:B------:R-:W0:Y:S01]  /*2000*/  LDC.64 R98, c[0x0][0x5c8] ;  /* 0x00017200ff627b82 */ /* 0x000e220000000a00 */
[----:B-----5:R-:W-:Y:S01]  /*2010*/  FSETP.NEU.AND P0, PT, R89, RZ, PT ;  /* 0x000000ff5900720b */ /* 0x020fe20003f0d000 */
[----:B------:R-:W-:Y:S01]  /*2020*/  BSSY B0, `(.L_x_35) ;  /* 0x0000406000007945 */ /* 0x000fe20003800000 */
[----:B------:R-:W-:-:S04]  /*2030*/  ISETP.GT.AND P2, PT, R4, RZ, PT ;  /* 0x000000ff0400720c */ /* 0x000fc80003f44270 */
[----:B------:R-:W-:Y:S01]  /*2040*/  ISETP.GT.AND P1, PT, R3, RZ, P2 ;  /* 0x000000ff0300720c */ /* 0x000fe20001724270 */
[-C--:B0-----:R-:W-:Y:S02]  /*2050*/  IMAD R12, R11, R98.reuse, RZ ;  /* 0x000000620b0c7224 */ /* 0x081fe400078e02ff */
[----:B------:R-:W-:-:S04]  /*2060*/  IMAD.WIDE.U32 R92, R105, R98, R6 ;  /* 0x00000062695c7225 */ /* 0x000fc800078e0006 */
[----:B------:R-:W-:-:S04]  /*2070*/  IMAD R5, R105, R99, R12 ;  /* 0x0000006369057224 */ /* 0x000fc800078e020c */
[----:B------:R-:W-:Y:S01]  /*2080*/  IMAD.IADD R107, R93, 0x1, R5 ;  /* 0x000000015d6b7824 */ /* 0x000fe200078e0205 */
[----:B------:R-:W-:Y:S06]  /*2090*/  @!P0 BRA `(.L_x_36) ;  /* 0x0000002c00288947 */ /* 0x000fec0003800000 */
[----:B------:R-:W0:Y:S01]  /*20a0*/  LDC.64 R96, c[0x0][0x5b8] ;  /* 0x00016e00ff607b82 */ /* 0x000e220000000a00 */
[----:B------:R-:W-:-:S07]  /*20b0*/  ULDC.64 UR4, c[0x0][0x5c0] ;  /* 0x0001700000047ab9 */ /* 0x000fce0000000a00 */
[----:B------:R-:W1:Y:S08]  /*20c0*/  LDC.64 R100, c[0x0][0x5b0] ;  /* 0x00016c00ff647b82 */ /* 0x000e700000000a00 */
[----:B------:R-:W2:Y:S01]  /*20d0*/  LDC.64 R102, c[0x0][0x5a8] ;  /* 0x00016a00ff667b82 */ /* 0x000ea20000000a00 */
[-C--:B0-----:R-:W-:Y:S02]  /*20e0*/  IMAD R6, R15, R96.reuse, RZ ;  /* 0x000000600f067224 */ /* 0x081fe400078e02ff */
[----:B------:R-:W-:-:S04]  /*20f0*/  IMAD.WIDE.U32 R94, R91, R96, R8 ;  /* 0x000000605b5e7225 */ /* 0x000fc800078e0008 */
[----:B------:R-:W-:Y:S02]  /*2100*/  IMAD R93, R91, R97, R6 ;  /* 0x000000615b5d7224 */ /* 0x000fe400078e0206 */
[-C--:B-1----:R-:W-:Y:S02]  /*2110*/  IMAD R10, R11, R100.reuse, RZ ;  /* 0x000000640b0a7224 */ /* 0x082fe400078e02ff */
[----:B------:R-:W-:Y:S02]  /*2120*/  IMAD.IADD R13, R95, 0x1, R93 ;  /* 0x000000015f0d7824 */ /* 0x000fe400078e025d */
[----:B------:R-:W-:Y:S02]  /*2130*/  IMAD.MOV.U32 R12, RZ, RZ, R94 ;  /* 0x000000ffff0c7224 */ /* 0x000fe400078e005e */
[C---:B------:R-:W-:Y:S02]  /*2140*/  IMAD R97, R105.reuse, R101, R10 ;  /* 0x0000006569617224 */ /* 0x040fe400078e020a */
[----:B------:R-:W-:-:S04]  /*2150*/  IMAD.WIDE.U32 R6, R105, R100, R12 ;  /* 0x0000006469067225 */ /* 0x000fc800078e000c */
[----:B------:R-:W-:Y:S01]  /*2160*/  IMAD.IADD R5, R7, 0x1, R97 ;  /* 0x0000000107057824 */ /* 0x000fe200078e0261 */
[----:B--2---:R-:W-:-:S04]  /*2170*/  LEA R14, P0, R6, R102, 0x1 ;  /* 0x00000066060e7211 */ /* 0x004fc800078008ff */
[----:B------:R-:W-:-:S05]  /*2180*/  LEA.HI.X R15, R6, R103, R5, 0x1, P0 ;  /* 0x00000067060f7211 */ /* 0x000fca00000f0c05 */
[----:B------:R0:W2:Y:S01]  /*2190*/  @P1 LDG.E.LTC128B.U16 R5, desc[UR36][R14.64] ;  /* 0x000000240e051981 */ /* 0x0000a2000c1e1520 */
[----:B------:R-:W-:Y:S01]  /*21a0*/  IMAD.WIDE.U32 R6, R105, R100, R8 ;  /* 0x0000006469067225 */ /* 0x000fe200078e0008 */
[----:B------:R-:W-:Y:S03]  /*21b0*/  BSSY B1, `(.L_x_37) ;  /* 0x0000013000017945 */ /* 0x000fe60003800000 */
[----:B------:R-:W-:Y:S02]  /*21c0*/  IMAD.IADD R7, R97, 0x1, R7 ;  /* 0x0000000161077824 */ /* 0x000fe400078e0207 */
[----:B------:R-:W-:Y:S01]  /*21d0*/  IMAD.WIDE.U32 R20, R91, R96, R6 ;  /* 0x000000605b147225 */ /* 0x000fe200078e0006 */
[----:B0-----:R-:W-:-:S03]  /*21e0*/  SHF.L.U64.HI R15, R100, 0x3, R101 ;  /* 0x00000003640f7819 */ /* 0x001fc60000010265 */
[----:B------:R-:W-:Y:S01]  /*21f0*/  IMAD.IADD R7, R93, 0x1, R21 ;  /* 0x000000015d077824 */ /* 0x000fe200078e0215 */
[----:B------:R-:W-:Y:S01]  /*2200*/  LEA R6, P4, R20, R102, 0x1 ;  /* 0x0000006614067211 */ /* 0x000fe200078808ff */
[----:B------:R-:W-:-:S03]  /*2210*/  IMAD.SHL.U32 R14, R100, 0x8, RZ ;  /* 0x00000008640e7824 */ /* 0x000fc600078e00ff */
[----:B------:R-:W-:Y:S01]  /*2220*/  LEA.HI.X R7, R20, R103, R7, 0x1, P4 ;  /* 0x0000006714077211 */ /* 0x000fe200020f0c07 */
[----:B--2---:R-:W-:-:S05]  /*2230*/  HADD2.F32 R10, -RZ, R5.H0_H0 ;  /* 0x20000005ff0a7230 */ /* 0x004fca0000004100 */
[----:B------:R-:W-:Y:S01]  /*2240*/  FMUL R11, R10, R89 ;  /* 0x000000590a0b7220 */ /* 0x000fe20000400000 */
[----:B------:R-:W-:-:S03]  /*2250*/  LEA R10, P0, R92, UR4, 0x1 ;  /* 0x000000045c0a7c11 */ /* 0x000fc6000f8008ff */
[----:B------:R-:W-:Y:S01]  /*2260*/  FFMA R24, R24, R88, R11 ;  /* 0x0000005818187223 */ /* 0x000fe2000000000b */
[----:B------:R-:W-:Y:S02]  /*2270*/  LEA.HI.X R11, R92, UR5, R107, 0x1, P0 ;  /* 0x000000055c0b7c11 */ /* 0x000fe400080f0c6b */
[----:B------:R-:W-:Y:S02]  /*2280*/  ISETP.GT.AND P0, PT, R4, 0x1, PT ;  /* 0x000000010400780c */ /* 0x000fe40003f04270 */
[----:B------:R-:W-:Y:S02]  /*2290*/  F2FP.F16.F32.PACK_AB R24, RZ, R24 ;  /* 0x00000018ff18723e */ /* 0x000fe400000000ff */
[----:B------:R-:W-:-:S03]  /*22a0*/  ISETP.GT.AND P3, PT, R3, RZ, P0 ;  /* 0x000000ff0300720c */ /* 0x000fc60000764270 */
[----:B------:R0:W-:Y:S10]  /*22b0*/  @P1 STG.E.U16 desc[UR36][R10.64], R24 ;  /* 0x000000180a001986 */ /* 0x0001f4000c101524 */
[----:B------:R-:W-:Y:S05]  /*22c0*/  @!P3 BRA `(.L_x_38) ;  /* 0x000000000004b947 */ /* 0x000fea0003800000 */
[----:B------:R1:W5:Y:S02]  /*22d0*/  LDG.E.LTC128B.U16 R5, desc[UR36][R6.64+0x2] ;  /* 0x0000022406057981 */ /* 0x000364000c1e1520 */
.L_x_38:
[----:B------:R-:W-:Y:S05]  /*22e0*/  BSYNC B1 ;  /* 0x0000000000017941 */ /* 0x000fea0003800000 */
.L_x_37:
[----:B-----5:R-:W-:Y:S01]  /*22f0*/  HADD2.F32 R12, -RZ, R5.H0_H0 ;  /* 0x20000005ff0c7230 */ /* 0x020fe20000004100 */
[----:B------:R-:W-:Y:S01]  /*2300*/  ISETP.GT.AND P2, PT, R3, 0x8, P2 ;  /* 0x000000080300780c */ /* 0x000fe20001744270 */
[----:B------:R-:W-:Y:S01]  /*2310*/  IMAD.WIDE.U32 R20, R105, R100, R14 ;  /* 0x0000006469147225 */ /* 0x000fe200078e000e */
[----:B0-----:R-:W-:-:S03]  /*2320*/  PRMT R24, R5, 0x7610, R24 ;  /* 0x0000761005187816 */ /* 0x001fc60000000018 */
[----:B------:R-:W-:Y:S01]  /*2330*/  FMUL R12, R12, R89 ;  /* 0x000000590c0c7220 */ /* 0x000fe20000400000 */
[----:B------:R-:W-:Y:S01]  /*2340*/  IMAD.IADD R97, R97, 0x1, R21 ;  /* 0x0000000161617824 */ /* 0x000fe200078e0215 */
[----:B------:R-:W-:Y:S02]  /*2350*/  IADD3 R94, P1, R94, R20, RZ ;  /* 0x000000145e5e7210 */ /* 0x000fe40007f3e0ff */
[----:B------:R-:W-:-:S03]  /*2360*/  FFMA R12, R25, R88, R12 ;  /* 0x00000058190c7223 */ /* 0x000fc6000000000c */
[----:B------:R-:W-:Y:S01]  /*2370*/  IMAD.X R13, R97, 0x1, R13, P1 ;  /* 0x00000001610d7824 */ /* 0x000fe200008e060d */
[C---:B------:R-:W-:Y:S02]  /*2380*/  LEA R14, P1, R94.reuse, R102, 0x1 ;  /* 0x000000665e0e7211 */ /* 0x040fe400078208ff */
[----:B------:R-:W-:Y:S02]  /*2390*/  F2FP.F16.F32.PACK_AB R12, RZ, R12 ;  /* 0x0000000cff0c723e */ /* 0x000fe400000000ff */
[----:B------:R-:W-:Y:S02]  /*23a0*/  LEA.HI.X R15, R94, R103, R13, 0x1, P1 ;  /* 0x000000675e0f7211 */ /* 0x000fe400008f0c0d */
[----:B------:R-:W-:-:S05]  /*23b0*/  PRMT R21, R12, 0x7610, R21 ;  /* 0x000076100c157816 */ /* 0x000fca0000000015 */
[----:B------:R0:W-:Y:S04]  /*23c0*/  @P3 STG.E.U16 desc[UR36][R10.64+0x2], R21 ;  /* 0x000002150a003986 */ /* 0x0001e8000c101524 */
[----:B------:R-:W2:Y:S01]  /*23d0*/  @P2 LDG.E.LTC128B.U16 R24, desc[UR36][R14.64] ;  /* 0x000000240e182981 */ /* 0x000ea2000c1e1520 */
[----:B------:R-:W-:Y:S01]  /*23e0*/  IADD3 R20, P1, R8, R20, RZ ;  /* 0x0000001408147210 */ /* 0x000fe20007f3e0ff */
[----:B------:R-:W-:Y:S01]  /*23f0*/  BSSY B1, `(.L_x_39) ;  /* 0x0000011000017945 */ /* 0x000fe20003800000 */
[C---:B------:R-:W-:Y:S02]  /*2400*/  SHF.L.U64.HI R13, R98.reuse, 0x4, R99 ;  /* 0x00000004620d7819 */ /* 0x040fe40000010263 */
[----:B------:R-:W-:Y:S01]  /*2410*/  ISETP.GT.AND P0, PT, R3, 0x8, P0 ;  /* 0x000000080300780c */ /* 0x000fe20000704270 */
[----:B0-----:R-:W-:Y:S01]  /*2420*/  IMAD.X R21, R9, 0x1, R97, P1 ;  /* 0x0000000109157824 */ /* 0x001fe200008e0661 */
[----:B------:R-:W-:Y:S01]  /*2430*/  LEA R12, P1, R98, R10, 0x4 ;  /* 0x0000000a620c7211 */ /* 0x000fe200078220ff */
[----:B------:R-:W-:-:S04]  /*2440*/  IMAD.WIDE.U32 R20, R91, R96, R20 ;  /* 0x000000605b147225 */ /* 0x000fc800078e0014 */
[----:B------:R-:W-:Y:S02]  /*2450*/  IMAD.X R13, R13, 0x1, R11, P1 ;  /* 0x000000010d0d7824 */ /* 0x000fe400008e060b */
[----:B------:R-:W-:Y:S02]  /*2460*/  IMAD.IADD R9, R93, 0x1, R21 ;  /* 0x000000015d097824 */ /* 0x000fe400078e0215 */
[----:B--2---:R-:W-:-:S05]  /*2470*/  HADD2.F32 R8, -RZ, R24.H0_H0 ;  /* 0x20000018ff087230 */ /* 0x004fca0000004100 */
[----:B------:R-:W-:Y:S01]  /*2480*/  FMUL R5, R8, R89 ;  /* 0x0000005908057220 */ /* 0x000fe20000400000 */
[----:B------:R-:W-:-:S03]  /*2490*/  LEA R8, P3, R20, R102, 0x1 ;  /* 0x0000006614087211 */ /* 0x000fc600078608ff */
[----:B------:R-:W-:Y:S01]  /*24a0*/  FFMA R5, R26, R88, R5 ;  /* 0x000000581a057223 */ /* 0x000fe20000000005 */
[----:B------:R-:W-:-:S04]  /*24b0*/  LEA.HI.X R9, R20, R103, R9, 0x1, P3 ;  /* 0x0000006714097211 */ /* 0x000fc800018f0c09 */
[----:B------:R-:W-:-:S05]  /*24c0*/  F2FP.F16.F32.PACK_AB R5, RZ, R5 ;  /* 0x00000005ff05723e */ /* 0x000fca00000000ff */
[----:B------:R0:W-:Y:S01]  /*24d0*/  @P2 STG.E.U16 desc[UR36][R12.64], R5 ;  /* 0x000000050c002986 */ /* 0x0001e2000c101524 */
[----:B------:R-:W-:Y:S05]  /*24e0*/  @!P0 BRA `(.L_x_40) ;  /* 0x0000000000048947 */ /* 0x000fea0003800000 */
[----:B------:R2:W5:Y:S02]  /*24f0*/  LDG.E.LTC128B.U16 R24, desc[UR36][R8.64+0x2] ;  /* 0x0000022408187981 */ /* 0x000564000c1e1520 */
.L_x_40:
[----:B------:R-:W-:Y:S05]  /*2500*/  BSYNC B1 ;  /* 0x0000000000017941 */ /* 0x000fea0003800000 */
.L_x_39:
[----:B-----5:R-:W-:Y:S01]  /*2510*/  HADD2.F32 R14, -RZ, R24.H0_H0 ;  /* 0x20000018ff0e7230 */ /* 0x020fe20000004100 */
[----:B------:R-:W-:Y:S01]  /*2520*/  ISETP.GT.AND P1, PT, R4, 0x8, PT ;  /* 0x000000080400780c */ /* 0x000fe20003f24270 */
[----:B------:R-:W-:Y:S03]  /*2530*/  BSSY B1, `(.L_x_41) ;  /* 0x0000008000017945 */ /* 0x000fe60003800000 */
[----:B------:R-:W-:Y:S01]  /*2540*/  FMUL R14, R14, R89 ;  /* 0x000000590e0e7220 */ /* 0x000fe20000400000 */
[----:B------:R-:W-:-:S03]  /*2550*/  ISETP.GT.AND P2, PT, R3, RZ, P1 ;  /* 0x000000ff0300720c */ /* 0x000fc60000f44270 */
[----:B------:R-:W-:-:S05]  /*2560*/  FFMA R14, R27, R88, R14 ;  /* 0x000000581b0e7223 */ /* 0x000fca000000000e */
[----:B------:R-:W-:-:S05]  /*2570*/  F2FP.F16.F32.PACK_AB R14, RZ, R14 ;  /* 0x0000000eff0e723e */ /* 0x000fca00000000ff */
[----:B------:R3:W-:Y:S01]  /*2580*/  @P0 STG.E.U16 desc[UR36][R12.64+0x2], R14 ;  /* 0x0000020e0c000986 */ /* 0x0007e2000c101524 */
[----:B------:R-:W-:Y:S05]  /*2590*/  @!P2 BRA `(.L_x_42) ;  /* 0x000000000004a947 */ /* 0x000fea0003800000 */
[----:B------:R4:W5:Y:S02]  /*25a0*/  LDG.E.LTC128B.U16 R24, desc[UR36][R6.64+0x10] ;  /* 0x0000102406187981 */ /* 0x000964000c1e1520 */
.L_x_42:
[----:B------:R-:W-:Y:S05]  /*25b0*/  BSYNC B1 ;  /* 0x0000000000017941 */ /* 0x000fea0003800000 */
.L_x_41:
[----:B---3-5:R-:W-:Y:S01]  /*25c0*/  HADD2.F32 R14, -RZ, R24.H0_H0 ;  /* 0x20000018ff0e7230 */ /* 0x028fe20000004100 */
[----:B------:R-:W-:Y:S01]  /*25d0*/  ISETP.GT.AND P0, PT, R4, 0x9, PT ;  /* 0x000000090400780c */ /* 0x000fe20003f04270 */
[----:B------:R-:W-:Y:S03]  /*25e0*/  BSSY B1, `(.L_x_43) ;  /* 0x0000008000017945 */ /* 0x000fe60003800000 */
[----:B0-----:R-:W-:Y:S01]  /*25f0*/  FMUL R5, R14, R89 ;  /* 0x000000590e057220 */ /* 0x001fe20000400000 */
[----:B------:R-:W-:-:S03]  /*2600*/  ISETP.GT.AND P3, PT, R3, RZ, P0 ;  /* 0x000000ff0300720c */ /* 0x000fc60000764270 */
[----:B------:R-:W-:-:S05]  /*2610*/  FFMA R5, R28, R88, R5 ;  /* 0x000000581c057223 */ /* 0x000fca0000000005 */
[----:B------:R-:W-:-:S05]  /*2620*/  F2FP.F16.F32.PACK_AB R5, RZ, R5 ;  /* 0x00000005ff05723e */ /* 0x000fca00000000ff */
[----:B------:R0:W-:Y:S01]  /*2630*/  @P2 STG.E.U16 desc[UR36][R10.64+0x10], R5 ;  /* 0x000010050a002986 */ /* 0x0001e2000c101524 */
[----:B------:R-:W-:Y:S05]  /*2640*/  @!P3 BRA `(.L_x_44) ;  /* 0x000000000004b947 */ /* 0x000fea0003800000 */
[----:B------:R3:W5:Y:S02]  /*2650*/  LDG.E.LTC128B.U16 R24, desc[UR36][R6.64+0x12] ;  /* 0x0000122406187981 */ /* 0x000764000c1e1520 */
.L_x_44:
[----:B------:R-:W-:Y:S05]  /*2660*/  BSYNC B1 ;  /* 0x0000000000017941 */ /* 0x000fea0003800000 */
.L_x_43:
[----:B-----5:R-:W-:Y:S01]  /*2670*/  HADD2.F32 R14, -RZ, R24.H0_H0 ;  /* 0x20000018ff0e7230 */ /* 0x020fe20000004100 */
[----:B------:R-:W-:Y:S01]  /*2680*/  ISETP.GT.AND P1, PT, R3, 0x8, P1 ;  /* 0x000000080300780c */ /* 0x000fe20000f24270 */
[----:B------:R-:W-:Y:S03]  /*2690*/  BSSY B1, `(.L_x_45) ;  /* 0x0000007000017945 */ /* 0x000fe60003800000 */
[----:B------:R-:W-:-:S04]  /*26a0*/  FMUL R14, R14, R89 ;  /* 0x000000590e0e7220 */ /* 0x000fc80000400000 */
[----:B------:R-:W-:-:S05]  /*26b0*/  FFMA R14, R29, R88, R14 ;  /* 0x000000581d0e7223 */ /* 0x000fca000000000e */
[----:B------:R-:W-:-:S05]  /*26c0*/  F2FP.F16.F32.PACK_AB R14, RZ, R14 ;  /* 0x0000000eff0e723e */ /* 0x000fca00000000ff */
[----:B------:R0:W-:Y:S01]  /*26d0*/  @P3 STG.E.U16 desc[UR36][R10.64+0x12], R14 ;  /* 0x0000120e0a003986 */ /* 0x0001e2000c101524 */
[----:B------:R-:W-:Y:S05]  /*26e0*/  @!P1 BRA `(.L_x_46) ;  /* 0x0000000000049947 */ /* 0x000fea0003800000 */
[----:B------:R0:W5:Y:S02]  /*26f0*/  LDG.E.LTC128B.U16 R24, desc[UR36][R8.64+0x10] ;  /* 0x0000102408187981 */ /* 0x000164000c1e1520 */
.L_x_46:
[----:B------:R-:W-:Y:S05]  /*2700*/  BSYNC B1 ;  /* 0x0000000000017941 */ /* 0x000fea0003800000 */
.L_x_45:
[----:B0----5:R-:W-:Y:S01]  /*2710*/  HADD2.F32 R14, -RZ, R24.H0_H0 ;  /* 0x20000018ff0e7230 */ /* 0x021fe20000004100 */
        /* <DEDUP_REMOVED lines=8> */
.L_x_48:
[----:B------:R-:W-:Y:S05]  /*27a0*/  BSYNC B1 ;  /* 0x0000000000017941 */ /* 0x000fea0003800000 */
.L_x_47:
        /* <DEDUP_REMOVED lines=10> */
.L_x_50:
[----:B------:R-:W-:Y:S05]  /*2850*/  BSYNC B1 ;  /* 0x0000000000017941 */ /* 0x000fea0003800000 */
.L_x_49:
[----:B0----5:R-:W-:Y:S01]  /*2860*/  HADD2.F32 R14, -RZ, R24.H0_H0 ;  /* 0x20000018ff0e7230 */ /* 0x021fe20000004100 */
        /* <DEDUP_REMOVED lines=9> */
.L_x_52:
[----:B------:R-:W-:Y:S05]  /*2900*/  BSYNC B1 ;  /* 0x0000000000017941 */ /* 0x000fea0003800000 */
.L_x_51:
        /* <DEDUP_REMOVED lines=9> */
.L_x_54:
[----:B------:R-:W-:Y:S05]  /*29a0*/  BSYNC B1 ;  /* 0x0000000000017941 */ /* 0x000fea0003800000 */
.L_x_53:
        /* <DEDUP_REMOVED lines=9> */
.L_x_56:
[----:B------:R-:W-:Y:S05]  /*2a40*/  BSYNC B1 ;  /* 0x0000000000017941 */ /* 0x000fea0003800000 */
.L_x_55:
        /* <DEDUP_REMOVED lines=10> */
.L_x_58:
[----:B------:R-:W-:Y:S05]  /*2af0*/  BSYNC B1 ;  /* 0x0000000000017941 */ /* 0x000fea0003800000 */
.L_x_57:
        /* <DEDUP_REMOVED lines=10> */
.L_x_60:
[----:B------:R-:W-:Y:S05]  /*2ba0*/  BSYNC B1 ;  /* 0x0000000000017941 */ /* 0x000fea0003800000 */
.L_x_59:
        /* <DEDUP_REMOVED lines=9> */
.L_x_62:
[----:B------:R-:W-:Y:S05]  /*2c40*/  BSYNC B1 ;  /* 0x0000000000017941 */ /* 0x000fea0003800000 */
.L_x_61:
        /* <DEDUP_REMOVED lines=9> */
.L_x_64:
[----:B------:R-:W-:Y:S05]  /*2ce0*/  BSYNC B1 ;  /* 0x0000000000017941 */ /* 0x000fea0003800000 */
.L_x_63:
        /* <DEDUP_REMOVED lines=10> */
.L_x_66:
[----:B------:R-:W-:Y:S05]  /*2d90*/  BSYNC B1 ;  /* 0x0000000000017941 */ /* 0x000fea0003800000 */
.L_x_65:
        /* <DEDUP_REMOVED lines=10> */
.L_x_68:
[----:B------:R-:W-:Y:S05]  /*2e40*/  BSYNC B1 ;  /* 0x0000000000017941 */ /* 0x000fea0003800000 */
.L_x_67:
        /* <DEDUP_REMOVED lines=9> */
.L_x_70:
[----:B------:R-:W-:Y:S05]  /*2ee0*/  BSYNC B1 ;  /* 0x0000000000017941 */ /* 0x000fea0003800000 */
.L_x_69:
        /* <DEDUP_REMOVED lines=9> */
.L_x_72:
[----:B------:R-:W-:Y:S05]  /*2f80*/  BSYNC B1 ;  /* 0x0000000000017941 */ /* 0x000fea0003800000 */
.L_x_71:
        /* <DEDUP_REMOVED lines=10> */
.L_x_74:
[----:B------:R-:W-:Y:S05]  /*3030*/  BSYNC B1 ;  /* 0x0000000000017941 */ /* 0x000fea0003800000 */
.L_x_73:
        /* <DEDUP_REMOVED lines=10> */
.L_x_76:
[----:B------:R-:W-:Y:S05]  /*30e0*/  BSYNC B1 ;  /* 0x0000000000017941 */ /* 0x000fea0003800000 */
.L_x_75:
        /* <DEDUP_REMOVED lines=9> */
.L_x_78:
[----:B------:R-:W-:Y:S05]  /*3180*/  BSYNC B1 ;  /* 0x0000000000017941 */ /* 0x000fea0003800000 */
.L_x_77:
        /* <DEDUP_REMOVED lines=9> */
.L_x_80:
[----:B------:R-:W-:Y:S05]  /*3220*/  BSYNC B1 ;  /* 0x0000000000017941 */ /* 0x000fea0003800000 */
.L_x_79:
        /* <DEDUP_REMOVED lines=10> */
.L_x_82:
[----:B------:R-:W-:Y:S05]  /*32d0*/  BSYNC B1 ;  /* 0x0000000000017941 */ /* 0x000fea0003800000 */
.L_x_81:
        /* <DEDUP_REMOVED lines=10> */
.L_x_84:
[----:B------:R-:W-:Y:S05]  /*3380*/  BSYNC B1 ;  /* 0x0000000000017941 */ /* 0x000fea0003800000 */
.L_x_83:
        /* <DEDUP_REMOVED lines=9> */
.L_x_86:
[----:B------:R-:W-:Y:S05]  /*3420*/  BSYNC B1 ;  /* 0x0000000000017941 */ /* 0x000fea0003800000 */
.L_x_85:
        /* <DEDUP_REMOVED lines=9> */
.L_x_88:
[----:B------:R-:W-:Y:S05]  /*34c0*/  BSYNC B1 ;  /* 0x0000000000017941 */ /* 0x000fea0003800000 */
.L_x_87:
        /* <DEDUP_REMOVED lines=10> */
.L_x_90:
[----:B------:R-:W-:Y:S05]  /*3570*/  BSYNC B1 ;  /* 0x0000000000017941 */ /* 0x000fea0003800000 */
.L_x_89:
        /* <DEDUP_REMOVED lines=10> */
.L_x_92:
[----:B------:R-:W-:Y:S05]  /*3620*/  BSYNC B1 ;  /* 0x0000000000017941 */ /* 0x000fea0003800000 */
.L_x_91:
        /* <DEDUP_REMOVED lines=9> */
.L_x_94:
[----:B------:R-:W-:Y:S05]  /*36c0*/  BSYNC B1 ;  /* 0x0000000000017941 */ /* 0x000fea0003800000 */
.L_x_93:
        /* <DEDUP_REMOVED lines=9> */
.L_x_96:
[----:B------:R-:W-:Y:S05]  /*3760*/  BSYNC B1 ;  /* 0x0000000000017941 */ /* 0x000fea0003800000 */
.L_x_95:
        /* <DEDUP_REMOVED lines=10> */
.L_x_98:
[----:B------:R-:W-:Y:S05]  /*3810*/  BSYNC B1 ;  /* 0x0000000000017941 */ /* 0x000fea0003800000 */
.L_x_97:
        /* <DEDUP_REMOVED lines=10> */
.L_x_100:
[----:B------:R-:W-:Y:S05]  /*38c0*/  BSYNC B1 ;  /* 0x0000000000017941 */ /* 0x000fea0003800000 */
.L_x_99:
        /* <DEDUP_REMOVED lines=9> */
.L_x_102:
[----:B------:R-:W-:Y:S05]  /*3960*/  BSYNC B1 ;  /* 0x0000000000017941 */ /* 0x000fea0003800000 */
.L_x_101:
        /* <DEDUP_REMOVED lines=9> */
.L_x_104:
[----:B------:R-:W-:Y:S05]  /*3a00*/  BSYNC B1 ;  /* 0x0000000000017941 */ /* 0x000fea0003800000 */
.L_x_103:
        /* <DEDUP_REMOVED lines=10> */
.L_x_106:
[----:B------:R-:W-:Y:S05]  /*3ab0*/  BSYNC B1 ;  /* 0x0000000000017941 */ /* 0x000fea0003800000 */
.L_x_105:
        /* <DEDUP_REMOVED lines=10> */
.L_x_108:
[----:B------:R-:W-:Y:S05]  /*3b60*/  BSYNC B1 ;  /* 0x0000000000017941 */ /* 0x000fea0003800000 */
.L_x_107:
        /* <DEDUP_REMOVED lines=9> */
.L_x_110:
[----:B------:R-:W-:Y:S05]  /*3c00*/  BSYNC B1 ;  /* 0x0000000000017941 */ /* 0x000fea0003800000 */
.L_x_109:
        /* <DEDUP_REMOVED lines=9> */
.L_x_112:
[----:B------:R-:W-:Y:S05]  /*3ca0*/  BSYNC B1 ;  /* 0x0000000000017941 */ /* 0x000fea0003800000 */
.L_x_111:
        /* <DEDUP_REMOVED lines=10> */
.L_x_114:
[----:B------:R-:W-:Y:S05]  /*3d50*/  BSYNC B1 ;  /* 0x0000000000017941 */ /* 0x000fea0003800000 */
.L_x_113:
        /* <DEDUP_REMOVED lines=10> */
.L_x_116:
[----:B------:R-:W-:Y:S05]  /*3e00*/  BSYNC B1 ;  /* 0x0000000000017941 */ /* 0x000fea0003800000 */
.L_x_115:
        /* <DEDUP_REMOVED lines=9> */
.L_x_118:
[----:B------:R-:W-:Y:S05]  /*3ea0*/  BSYNC B1 ;  /* 0x0000000000017941 */ /* 0x000fea0003800000 */
.L_x_117:
        /* <DEDUP_REMOVED lines=9> */
.L_x_120:
[----:B------:R-:W-:Y:S05]  /*3f40*/  BSYNC B1 ;  /* 0x0000000000017941 */ /* 0x000fea0003800000 */
.L_x_119:
        /* <DEDUP_REMOVED lines=10> */
.L_x_122:
[----:B------:R-:W-:Y:S05]  /*3ff0*/  BSYNC B1 ;  /* 0x0000000000017941 */ /* 0x000fea0003800000 */
.L_x_121:
        /* <DEDUP_REMOVED lines=10> */
.L_x_124:
[----:B------:R-:W-:Y:S05]  /*40a0*/  BSYNC B1 ;  /* 0x0000000000017941 */ /* 0x000fea0003800000 */
.L_x_123:
        /* <DEDUP_REMOVED lines=9> */
.L_x_126:
[----:B------:R-:W-:Y:S05]  /*4140*/  BSYNC B1 ;  /* 0x0000000000017941 */ /* 0x000fea0003800000 */
.L_x_125:
        /* <DEDUP_REMOVED lines=9> */
.L_x_128:
[----:B------:R-:W-:Y:S05]  /*41e0*/  BSYNC B1 ;  /* 0x0000000000017941 */ /* 0x000fea0003800000 */
.L_x_127:
        /* <DEDUP_REMOVED lines=10> */
.L_x_130:
[----:B------:R-:W-:Y:S05]  /*4290*/  BSYNC B1 ;  /* 0x0000000000017941 */ /* 0x000fea0003800000 */
.L_x_129:
        /* <DEDUP_REMOVED lines=10> */
.L_x_132:
[----:B------:R-:W-:Y:S05]  /*4340*/  BSYNC B1 ;  /* 0x0000000000017941 */ /* 0x000fea0003800000 */
.L_x_131:
        /* <DEDUP_REMOVED lines=9> */
.L_x_134:
[----:B------:R-:W-:Y:S05]  /*43e0*/  BSYNC B1 ;  /* 0x0000000000017941 */ /* 0x000fea0003800000 */
.L_x_133:
        /* <DEDUP_REMOVED lines=9> */
.L_x_136:
[----:B------:R-:W-:Y:S05]  /*4480*/  BSYNC B1 ;  /* 0x0000000000017941 */ /* 0x000fea0003800000 */
.L_x_135:
        /* <DEDUP_REMOVED lines=10> */
.L_x_138:
[----:B------:R-:W-:Y:S05]  /*4530*/  BSYNC B1 ;  /* 0x0000000000017941 */ /* 0x000fea0003800000 */
.L_x_137:
        /* <DEDUP_REMOVED lines=10> */
.L_x_140:
[----:B------:R-:W-:Y:S05]  /*45e0*/  BSYNC B1 ;  /* 0x0000000000017941 */ /* 0x000fea0003800000 */
.L_x_139:
        /* <DEDUP_REMOVED lines=9> */
.L_x_142:
[----:B------:R-:W-:Y:S05]  /*4680*/  BSYNC B1 ;  /* 0x0000000000017941 */ /* 0x000fea0003800000 */
.L_x_141:
        /* <DEDUP_REMOVED lines=9> */
.L_x_144:
[----:B------:R-:W-:Y:S05]  /*4720*/  BSYNC B1 ;  /* 0x0000000000017941 */ /* 0x000fea0003800000 */
.L_x_143:
        /* <DEDUP_REMOVED lines=10> */
.L_x_146:
[----:B------:R-:W-:Y:S05]  /*47d0*/  BSYNC B1 ;  /* 0x0000000000017941 */ /* 0x000fea0003800000 */
.L_x_145:
        /* <DEDUP_REMOVED lines=10> */
.L_x_148:
[----:B------:R-:W-:Y:S05]  /*4880*/  BSYNC B1 ;  /* 0x0000000000017941 */ /* 0x000fea0003800000 */
.L_x_147:
        /* <DEDUP_REMOVED lines=9> */
.L_x_150:
[----:B------:R-:W-:Y:S05]  /*4920*/  BSYNC B1 ;  /* 0x0000000000017941 */ /* 0x000fea0003800000 */
.L_x_149:
        /* <DEDUP_REMOVED lines=9> */
.L_x_152:
[----:B------:R-:W-:Y:S05]  /*49c0*/  BSYNC B1 ;  /* 0x0000000000017941 */ /* 0x000fea0003800000 */
.L_x_151:
        /* <DEDUP_REMOVED lines=10> */
.L_x_154:
[----:B------:R-:W-:Y:S05]  /*4a70*/  BSYNC B1 ;  /* 0x0000000000017941 */ /* 0x000fea0003800000 */
.L_x_153:
[----:B0----5:R-:W-:Y:S01]  /*4a80*/  HADD2.F32 R14, -RZ, R24.H0_H0 ;  /* 0x20000018ff0e7230 */ /* 0x021fe20000004100 */
[----:B------:R-:W-:Y:S01]  /*4a90*/  ISETP.GT.AND P0, PT, R4, 0x79, PT ;  /* 0x000000790400780c */ /* 0x000fe20003f04270 */
[----:B------:R-:W-:Y:S01]  /*4aa0*/  @P2 IMAD.MOV.U32 R4, RZ, RZ, R10 ;  /* 0x000000ffff042224 */ /* 0x000fe200078e000a */
[----:B------:R-:W-:Y:S02]  /*4ab0*/  BSSY B1, `(.L_x_155) ;  /* 0x000000a000017945 */ /* 0x000fe40003800000 */
[----:B------:R-:W-:Y:S01]  /*4ac0*/  FMUL R5, R14, R89 ;  /* 0x000000590e057220 */ /* 0x000fe20000400000 */
[----:B------:R-:W-:-:S03]  /*4ad0*/  ISETP.GT.AND P3, PT, R3, RZ, P0 ;  /* 0x000000ff0300720c */ /* 0x000fc60000764270 */
[----:B------:R-:W-:-:S05]  /*4ae0*/  FFMA R5, R84, R88, R5 ;  /* 0x0000005854057223 */ /* 0x000fca0000000005 */
[----:B------:R-:W-:-:S04]  /*4af0*/  F2FP.F16.F32.PACK_AB R5, RZ, R5 ;  /* 0x00000005ff05723e */ /* 0x000fc800000000ff */
[----:B------:R-:W-:Y:S01]  /*4b00*/  PRMT R14, R5, 0x7610, R14 ;  /* 0x00007610050e7816 */ /* 0x000fe2000000000e */
[----:B------:R-:W-:-:S05]  /*4b10*/  @P2 IMAD.MOV.U32 R5, RZ, RZ, R11 ;  /* 0x000000ffff052224 */ /* 0x000fca00078e000b */
[----:B------:R0:W-:Y:S01]  /*4b20*/  @P2 STG.E.U16 desc[UR36][R4.64+0xf0], R14 ;  /* 0x0000f00e04002986 */ /* 0x0001e2000c101524 */
[----:B------:R-:W-:Y:S05]  /*4b30*/  @!P3 BRA `(.L_x_156) ;  /* 0x000000000004b947 */ /* 0x000fea0003800000 */
[----:B------:R0:W5:Y:S02]  /*4b40*/  LDG.E.LTC128B.U16 R24, desc[UR36][R6.64+0xf2] ;  /* 0x0000f22406187981 */ /* 0x000164000c1e1520 */
.L_x_156:
[----:B------:R-:W-:Y:S05]  /*4b50*/  BSYNC B1 ;  /* 0x0000000000017941 */ /* 0x000fea0003800000 */
.L_x_155:
        /* <DEDUP_REMOVED lines=9> */
.L_x_158:
[----:B------:R-:W-:Y:S05]  /*4bf0*/  BSYNC B1 ;  /* 0x0000000000017941 */ /* 0x000fea0003800000 */
.L_x_157:
[----:B0----5:R-:W-:Y:S01]  /*4c00*/  HADD2.F32 R4, -RZ, R24.H0_H0 ;  /* 0x20000018ff047230 */ /* 0x021fe20000004100 */
[----:B------:R-:W-:Y:S01]  /*4c10*/  ISETP.GT.AND P0, PT, R3, 0x8, P0 ;  /* 0x000000080300780c */ /* 0x000fe20000704270 */
[----:B------:R-:W-:Y:S03]  /*4c20*/  BSSY B1, `(.L_x_159) ;  /* 0x000000a000017945 */ /* 0x000fe60003800000 */
[----:B------:R-:W-:Y:S01]  /*4c30*/  FMUL R5, R4, R89 ;  /* 0x0000005904057220 */ /* 0x000fe20000400000 */
[----:B------:R-:W-:-:S03]  /*4c40*/  @P1 IMAD.MOV.U32 R4, RZ, RZ, R12 ;  /* 0x000000ffff041224 */ /* 0x000fc600078e000c */
[----:B------:R-:W-:-:S05]  /*4c50*/  FFMA R5, R86, R88, R5 ;  /* 0x0000005856057223 */ /* 0x000fca0000000005 */
[----:B------:R-:W-:-:S04]  /*4c60*/  F2FP.F16.F32.PACK_AB R5, RZ, R5 ;  /* 0x00000005ff05723e */ /* 0x000fc800000000ff */
[----:B-1-34-:R-:W-:Y:S01]  /*4c70*/  PRMT R6, R5, 0x7610, R6 ;  /* 0x0000761005067816 */ /* 0x01afe20000000006 */
[----:B------:R-:W-:-:S05]  /*4c80*/  @P1 IMAD.MOV.U32 R5, RZ, RZ, R13 ;  /* 0x000000ffff051224 */ /* 0x000fca00078e000d */
[----:B------:R0:W-:Y:S01]  /*4c90*/  @P1 STG.E.U16 desc[UR36][R4.64+0xf0], R6 ;  /* 0x0000f00604001986 */ /* 0x0001e2000c101524 */
[----:B------:R-:W-:Y:S05]  /*4ca0*/  @!P0 BRA `(.L_x_160) ;  /* 0x0000000000048947 */ /* 0x000fea0003800000 */
[----:B------:R1:W5:Y:S02]  /*4cb0*/  LDG.E.LTC128B.U16 R24, desc[UR36][R8.64+0xf2] ;  /* 0x0000f22408187981 */ /* 0x000364000c1e1520 */
.L_x_160:
[----:B------:R-:W-:Y:S05]  /*4cc0*/  BSYNC B1 ;  /* 0x0000000000017941 */ /* 0x000fea0003800000 */
.L_x_159:
[----:B------:R-:W-:Y:S05]  /*4cd0*/  @!P0 BRA `(.L_x_161) ;  /* 0x0000001000e88947 */ /* 0x000fea0003800000 */
[----:B-----5:R-:W-:-:S05]  /*4ce0*/  HADD2.F32 R24, -RZ, R24.H0_H0 ;  /* 0x20000018ff187230 */ /* 0x020fca0000004100 */
[----:B------:R-:W-:-:S04]  /*4cf0*/  FMUL R24, R24, R89 ;  /* 0x0000005918187220 */ /* 0x000fc80000400000 */
[----:B------:R-:W-:-:S05]  /*4d00*/  FFMA R24, R87, R88, R24 ;  /* 0x0000005857187223 */ /* 0x000fca0000000018 */
[----:B------:R-:W-:-:S05]  /*4d10*/  F2FP.F16.F32.PACK_AB R24, RZ, R24 ;  /* 0x00000018ff18723e */ /* 0x000fca00000000ff */
[----:B------:R3:W-:Y:S01]  /*4d20*/  STG.E.U16 desc[UR36][R12.64+0xf2], R24 ;  /* 0x0000f2180c007986 */ /* 0x0007e2000c101524 */
[----:B------:R-:W-:Y:S05]  /*4d30*/  BRA `(.L_x_161) ;  /* 0x0000001000d07947 */ /* 0x000fea0003800000 */
.L_x_36:
[----:B------:R-:W-:Y:S01]  /*4d40*/  ISETP.GT.AND P0, PT, R4, 0x1, PT ;  /* 0x000000010400780c */ /* 0x000fe20003f04270 */
[----:B------:R-:W-:Y:S01]  /*4d50*/  ULDC.64 UR4, c[0x0][0x5c0] ;  /* 0x0001700000047ab9 */ /* 0x000fe20000000a00 */
[-C--:B------:R-:W-:Y:S01]  /*4d60*/  FMUL R24, R24, R88.reuse ;  /* 0x0000005818187220 */ /* 0x080fe20000400000 */
[-C--:B------:R-:W-:Y:S01]  /*4d70*/  FMUL R25, R25, R88.reuse ;  /* 0x0000005819197220 */ /* 0x080fe20000400000 */
[----:B------:R-:W-:Y:S01]  /*4d80*/  ISETP.GT.AND P3, PT, R3, RZ, P0 ;  /* 0x000000ff0300720c */ /* 0x000fe20000764270 */
[-C--:B------:R-:W-:Y:S01]  /*4d90*/  FMUL R26, R26, R88.reuse ;  /* 0x000000581a1a7220 */ /* 0x080fe20000400000 */
[----:B------:R-:W-:Y:S01]  /*4da0*/  LEA R6, P4, R92, UR4, 0x1 ;  /* 0x000000045c067c11 */ /* 0x000fe2000f8808ff */
[----:B------:R-:W-:Y:S01]  /*4db0*/  FMUL R27, R27, R88 ;  /* 0x000000581b1b7220 */ /* 0x000fe20000400000 */
[----:B------:R-:W-:Y:S01]  /*4dc0*/  F2FP.F16.F32.PACK_AB R24, RZ, R24 ;  /* 0x00000018ff18723e */ /* 0x000fe200000000ff */
[-C--:B------:R-:W-:Y:S01]  /*4dd0*/  FMUL R28, R28, R88.reuse ;  /* 0x000000581c1c7220 */ /* 0x080fe20000400000 */
[----:B------:R-:W-:Y:S01]  /*4de0*/  LEA.HI.X R7, R92, UR5, R107, 0x1, P4 ;  /* 0x000000055c077c11 */ /* 0x000fe2000a0f0c6b */
[-C--:B------:R-:W-:Y:S01]  /*4df0*/  FMUL R29, R29, R88.reuse ;  /* 0x000000581d1d7220 */ /* 0x080fe20000400000 */
[----:B------:R-:W-:Y:S01]  /*4e00*/  F2FP.F16.F32.PACK_AB R25, RZ, R25 ;  /* 0x00000019ff19723e */ /* 0x000fe200000000ff */
[-C--:B------:R-:W-:Y:S01]  /*4e10*/  FMUL R30, R30, R88.reuse ;  /* 0x000000581e1e7220 */ /* 0x080fe20000400000 */
[----:B------:R-:W-:Y:S01]  /*4e20*/  SHF.L.U64.HI R99, R98, 0x4, R99 ;  /* 0x0000000462637819 */ /* 0x000fe20000010263 */
[----:B------:R-:W-:Y:S01]  /*4e30*/  @P1 STG.E.U16 desc[UR36][R6.64], R24 ;  /* 0x0000001806001986 */ /* 0x000fe2000c101524 */
[----:B------:R-:W-:Y:S01]  /*4e40*/  ISETP.GT.AND P1, PT, R4, 0x8, PT ;  /* 0x000000080400780c */ /* 0x000fe20003f24270 */
[----:B------:R-:W-:Y:S01]  /*4e50*/  FMUL R31, R31, R88 ;  /* 0x000000581f1f7220 */ /* 0x000fe20000400000 */
[C---:B------:R-:W-:Y:S01]  /*4e60*/  ISETP.GT.AND P4, PT, R3.reuse, 0x8, P0 ;  /* 0x000000080300780c */ /* 0x040fe20000784270 */
[----:B------:R-:W-:Y:S01]  /*4e70*/  @P3 STG.E.U16 desc[UR36][R6.64+0x2], R25 ;  /* 0x0000021906003986 */ /* 0x000fe2000c101524 */
[----:B------:R-:W-:Y:S01]  /*4e80*/  LEA R8, P3, R98, R6, 0x4 ;  /* 0x0000000662087211 */ /* 0x000fe200078620ff */
[-C--:B------:R-:W-:Y:S01]  /*4e90*/  FMUL R32, R32, R88.reuse ;  /* 0x0000005820207220 */ /* 0x080fe20000400000 */
[----:B------:R-:W-:Y:S01]  /*4ea0*/  ISETP.GT.AND P2, PT, R3, 0x8, P2 ;  /* 0x000000080300780c */ /* 0x000fe20001744270 */
[-C--:B------:R-:W-:Y:S01]  /*4eb0*/  FMUL R33, R33, R88.reuse ;  /* 0x0000005821217220 */ /* 0x080fe20000400000 */
[----:B------:R-:W-:Y:S01]  /*4ec0*/  ISETP.GT.AND P0, PT, R4, 0x9, PT ;  /* 0x000000090400780c */ /* 0x000fe20003f04270 */
[----:B------:R-:W-:Y:S01]  /*4ed0*/  IMAD.X R9, R99, 0x1, R7, P3 ;  /* 0x0000000163097824 */ /* 0x000fe200018e0607 */
[C---:B------:R-:W-:Y:S01]  /*4ee0*/  ISETP.GT.AND P5, PT, R3.reuse, RZ, P1 ;  /* 0x000000ff0300720c */ /* 0x040fe20000fa4270 */
[-C--:B------:R-:W-:Y:S01]  /*4ef0*/  FMUL R34, R34, R88.reuse ;  /* 0x0000005822227220 */ /* 0x080fe20000400000 */
[----:B------:R-:W-:Y:S01]  /*4f00*/  ISETP.GT.AND P3, PT, R3, RZ, P0 ;  /* 0x000000ff0300720c */ /* 0x000fe20000764270 */
[----:B------:R-:W-:Y:S01]  /*4f10*/  FMUL R35, R35, R88 ;  /* 0x0000005823237220 */ /* 0x000fe20000400000 */
[----:B------:R-:W-:Y:S01]  /*4f20*/  F2FP.F16.F32.PACK_AB R26, RZ, R26 ;  /* 0x0000001aff1a723e */ /* 0x000fe200000000ff */
[-C--:B------:R-:W-:Y:S01]  /*4f30*/  FMUL R36, R36, R88.reuse ;  /* 0x0000005824247220 */ /* 0x080fe20000400000 */
[----:B------:R-:W-:Y:S01]  /*4f40*/  F2FP.F16.F32.PACK_AB R27, RZ, R27 ;  /* 0x0000001bff1b723e */ /* 0x000fe200000000ff */
[----:B------:R-:W-:Y:S01]  /*4f50*/  FMUL R37, R37, R88 ;  /* 0x0000005825257220 */ /* 0x000fe20000400000 */
[----:B------:R-:W-:Y:S01]  /*4f60*/  F2FP.F16.F32.PACK_AB R28, RZ, R28 ;  /* 0x0000001cff1c723e */ /* 0x000fe200000000ff */
[----:B------:R-:W-:Y:S01]  /*4f70*/  @P2 STG.E.U16 desc[UR36][R8.64], R26 ;  /* 0x0000001a08002986 */ /* 0x000fe2000c101524 */
[----:B------:R-:W-:Y:S01]  /*4f80*/  F2FP.F16.F32.PACK_AB R29, RZ, R29 ;  /* 0x0000001dff1d723e */ /* 0x000fe200000000ff */
[-C--:B------:R-:W-:Y:S01]  /*4f90*/  FMUL R38, R38, R88.reuse ;  /* 0x0000005826267220 */ /* 0x080fe20000400000 */
[----:B------:R-:W-:Y:S01]  /*4fa0*/  ISETP.GT.AND P2, PT, R3, 0x8, P1 ;  /* 0x000000080300780c */ /* 0x000fe20000f44270 */
[----:B------:R-:W-:Y:S01]  /*4fb0*/  @P4 STG.E.U16 desc[UR36][R8.64+0x2], R27 ;  /* 0x0000021b08004986 */ /* 0x000fe2000c101524 */
[----:B------:R-:W-:Y:S01]  /*4fc0*/  ISETP.GT.AND P1, PT, R4, 0x10, PT ;  /* 0x000000100400780c */ /* 0x000fe20003f24270 */
[----:B------:R-:W-:Y:S01]  /*4fd0*/  FMUL R39, R39, R88 ;  /* 0x0000005827277220 */ /* 0x000fe20000400000 */
[----:B------:R-:W-:Y:S01]  /*4fe0*/  F2FP.F16.F32.PACK_AB R30, RZ, R30 ;  /* 0x0000001eff1e723e */ /* 0x000fe200000000ff */
[----:B------:R-:W-:Y:S01]  /*4ff0*/  @P5 STG.E.U16 desc[UR36][R6.64+0x10], R28 ;  /* 0x0000101c06005986 */ /* 0x000fe2000c101524 */
[C---:B------:R-:W-:Y:S01]  /*5000*/  ISETP.GT.AND P4, PT, R3.reuse, RZ, P1 ;  /* 0x000000ff0300720c */ /* 0x040fe20000f84270 */
[-C--:B------:R-:W-:Y:S01]  /*5010*/  FMUL R40, R40, R88.reuse ;  /* 0x0000005828287220 */ /* 0x080fe20000400000 */
[----:B------:R-:W-:Y:S01]  /*5020*/  F2FP.F16.F32.PACK_AB R31, RZ, R31 ;  /* 0x0000001fff1f723e */ /* 0x000fe200000000ff */
[----:B------:R-:W-:Y:S01]  /*5030*/  @P3 STG.E.U16 desc[UR36][R6.64+0x12], R29 ;  /* 0x0000121d06003986 */ /* 0x000fe2000c101524 */
[----:B------:R-:W-:Y:S01]  /*5040*/  ISETP.GT.AND P3, PT, R3, 0x8, P0 ;  /* 0x000000080300780c */ /* 0x000fe20000764270 */
[----:B------:R-:W-:Y:S01]  /*5050*/  FMUL R41, R41, R88 ;  /* 0x0000005829297220 */ /* 0x000fe20000400000 */
[----:B------:R-:W-:Y:S01]  /*5060*/  ISETP.GT.AND P0, PT, R4, 0x11, PT ;  /* 0x000000110400780c */ /* 0x000fe20003f04270 */
[----:B------:R-:W-:Y:S01]  /*5070*/  @P2 STG.E.U16 desc[UR36][R8.64+0x10], R30 ;  /* 0x0000101e08002986 */ /* 0x000fe2000c101524 */
[----:B------:R-:W-:Y:S01]  /*5080*/  F2FP.F16.F32.PACK_AB R32, RZ, R32 ;  /* 0x00000020ff20723e */ /* 0x000fe200000000ff */
[-C--:B------:R-:W-:Y:S01]  /*5090*/  FMUL R42, R42, R88.reuse ;  /* 0x000000582a2a7220 */ /* 0x080fe20000400000 */
[----:B------:R-:W-:Y:S01]  /*50a0*/  ISETP.GT.AND P5, PT, R3, RZ, P0 ;  /* 0x000000ff0300720c */ /* 0x000fe200007a4270 */
[-C--:B------:R-:W-:Y:S01]  /*50b0*/  FMUL R43, R43, R88.reuse ;  /* 0x000000582b2b7220 */ /* 0x080fe20000400000 */
[----:B------:R-:W-:Y:S01]  /*50c0*/  ISETP.GT.AND P2, PT, R3, 0x8, P1 ;  /* 0x000000080300780c */ /* 0x000fe20000f44270 */
[-C--:B------:R-:W-:Y:S01]  /*50d0*/  FMUL R44, R44, R88.reuse ;  /* 0x000000582c2c7220 */ /* 0x080fe20000400000 */
[----:B------:R-:W-:Y:S01]  /*50e0*/  ISETP.GT.AND P1, PT, R4, 0x18, PT ;  /* 0x000000180400780c */ /* 0x000fe20003f24270 */
[-C--:B------:R-:W-:Y:S01]  /*50f0*/  FMUL R45, R45, R88.reuse ;  /* 0x000000582d2d7220 */ /* 0x080fe20000400000 */
[----:B------:R-:W-:Y:S01]  /*5100*/  F2FP.F16.F32.PACK_AB R33, RZ, R33 ;  /* 0x00000021ff21723e */ /* 0x000fe200000000ff */
[----:B------:R-:W-:Y:S01]  /*5110*/  @P3 STG.E.U16 desc[UR36][R8.64+0x12], R31 ;  /* 0x0000121f08003986 */ /* 0x000fe2000c101524 */
[C---:B------:R-:W-:Y:S01]  /*5120*/  ISETP.GT.AND P3, PT, R3.reuse, 0x8, P0 ;  /* 0x000000080300780c */ /* 0x040fe20000764270 */
[-C--:B------:R-:W-:Y:S01]  /*5130*/  FMUL R46, R46, R88.reuse ;  /* 0x000000582e2e7220 */ /* 0x080fe20000400000 */
[----:B------:R-:W-:Y:S01]  /*5140*/  ISETP.GT.AND P0, PT, R4, 0x19, PT ;  /* 0x000000190400780c */ /* 0x000fe20003f04270 */
[----:B------:R-:W-:Y:S01]  /*5150*/  @P4 STG.E.U16 desc[UR36][R6.64+0x20], R32 ;  /* 0x0000202006004986 */ /* 0x000fe2000c101524 */
[----:B------:R-:W-:Y:S01]  /*5160*/  ISETP.GT.AND P4, PT, R3, RZ, P1 ;  /* 0x000000ff0300720c */ /* 0x000fe20000f84270 */
[----:B------:R-:W-:Y:S01]  /*5170*/  FMUL R47, R47, R88 ;  /* 0x000000582f2f7220 */ /* 0x000fe20000400000 */
[----:B------:R-:W-:Y:S01]  /*5180*/  F2FP.F16.F32.PACK_AB R34, RZ, R34 ;  /* 0x00000022ff22723e */ /* 0x000fe200000000ff */
[----:B------:R-:W-:Y:S01]  /*5190*/  @P5 STG.E.U16 desc[UR36][R6.64+0x22], R33 ;  /* 0x0000222106005986 */ /* 0x000fe2000c101524 */
[----:B------:R-:W-:Y:S01]  /*51a0*/  ISETP.GT.AND P5, PT, R3, RZ, P0 ;  /* 0x000000ff0300720c */ /* 0x000fe200007a4270 */
[----:B------:R-:W-:Y:S01]  /*51b0*/  FMUL R48, R48, R88 ;  /* 0x0000005830307220 */ /* 0x000fe20000400000 */
[----:B------:R-:W-:Y:S01]  /*51c0*/  F2FP.F16.F32.PACK_AB R35, RZ, R35 ;  /* 0x00000023ff23723e */ /* 0x000fe200000000ff */
[----:B------:R-:W-:Y:S01]  /*51d0*/  @P2 STG.E.U16 desc[UR36][R8.64+0x20], R34 ;  /* 0x0000202208002986 */ /* 0x000fe2000c101524 */
[----:B------:R-:W-:Y:S01]  /*51e0*/  F2FP.F16.F32.PACK_AB R36, RZ, R36 ;  /* 0x00000024ff24723e */ /* 0x000fe200000000ff */
[-C--:B------:R-:W-:Y:S01]  /*51f0*/  FMUL R49, R49, R88.reuse ;  /* 0x0000005831317220 */ /* 0x080fe20000400000 */
[C---:B------:R-:W-:Y:S01]  /*5200*/  ISETP.GT.AND P2, PT, R3.reuse, 0x8, P1 ;  /* 0x000000080300780c */ /* 0x040fe20000f44270 */
[----:B------:R-:W-:Y:S01]  /*5210*/  @P3 STG.E.U16 desc[UR36][R8.64+0x22], R35 ;  /* 0x0000222308003986 */ /* 0x000fe2000c101524 */
[----:B------:R-:W-:Y:S01]  /*5220*/  ISETP.GT.AND P1, PT, R4, 0x20, PT ;  /* 0x000000200400780c */ /* 0x000fe20003f24270 */
[-C--:B------:R-:W-:Y:S01]  /*5230*/  FMUL R50, R50, R88.reuse ;  /* 0x0000005832327220 */ /* 0x080fe20000400000 */
[----:B------:R-:W-:Y:S01]  /*5240*/  F2FP.F16.F32.PACK_AB R37, RZ, R37 ;  /* 0x00000025ff25723e */ /* 0x000fe200000000ff */
[----:B------:R-:W-:Y:S01]  /*5250*/  @P4 STG.E.U16 desc[UR36][R6.64+0x30], R36 ;  /* 0x0000302406004986 */ /* 0x000fe2000c101524 */
[----:B------:R-:W-:Y:S01]  /*5260*/  ISETP.GT.AND P3, PT, R3, 0x8, P0 ;  /* 0x000000080300780c */ /* 0x000fe20000764270 */
[-C--:B------:R-:W-:Y:S01]  /*5270*/  FMUL R51, R51, R88.reuse ;  /* 0x0000005833337220 */ /* 0x080fe20000400000 */
[----:B------:R-:W-:Y:S01]  /*5280*/  ISETP.GT.AND P0, PT, R4, 0x21, PT ;  /* 0x000000210400780c */ /* 0x000fe20003f04270 */
[----:B------:R-:W-:Y:S01]  /*5290*/  @P5 STG.E.U16 desc[UR36][R6.64+0x32], R37 ;  /* 0x0000322506005986 */ /* 0x000fe2000c101524 */
[----:B------:R-:W-:Y:S01]  /*52a0*/  ISETP.GT.AND P4, PT, R3, RZ, P1 ;  /* 0x000000ff0300720c */ /* 0x000fe20000f84270 */
[----:B------:R-:W-:Y:S01]  /*52b0*/  FMUL R52, R52, R88 ;  /* 0x0000005834347220 */ /* 0x000fe20000400000 */
[----:B------:R-:W-:Y:S01]  /*52c0*/  F2FP.F16.F32.PACK_AB R38, RZ, R38 ;  /* 0x00000026ff26723e */ /* 0x000fe200000000ff */
[-C--:B------:R-:W-:Y:S01]  /*52d0*/  FMUL R53, R53, R88.reuse ;  /* 0x0000005835357220 */ /* 0x080fe20000400000 */
        /* <DEDUP_REMOVED lines=113> */
[----:B------:R-:W-:Y:S01]  /*59f0*/  FMUL R87, R87, R88 ;  /* 0x0000005857577220 */ /* 0x000fe20000400000 */
[----:B------:R-:W-:Y:S01]  /*5a00*/  ISETP.GT.AND P0, PT, R4, 0x51, PT ;  /* 0x000000510400780c */ /* 0x000fe20003f04270 */
[----:B------:R-:W-:Y:S01]  /*5a10*/  @P5 STG.E.U16 desc[UR36][R6.64+0x92], R61 ;  /* 0x0000923d06005986 */ /* 0x000fe2000c101524 */
[----:B------:R-:W-:-:S02]  /*5a20*/  ISETP.GT.AND P4, PT, R3, RZ, P1 ;  /* 0x000000ff0300720c */ /* 0x000fc40000f84270 */
[----:B------:R-:W-:Y:S02]  /*5a30*/  F2FP.F16.F32.PACK_AB R62, RZ, R62 ;  /* 0x0000003eff3e723e */ /* 0x000fe400000000ff */
[C---:B------:R-:W-:Y:S02]  /*5a40*/  ISETP.GT.AND P5, PT, R3.reuse, RZ, P0 ;  /* 0x000000ff0300720c */ /* 0x040fe400007a4270 */
[----:B------:R-:W-:Y:S01]  /*5a50*/  F2FP.F16.F32.PACK_AB R63, RZ, R63 ;  /* 0x0000003fff3f723e */ /* 0x000fe200000000ff */
[----:B------:R-:W-:Y:S01]  /*5a60*/  @P2 STG.E.U16 desc[UR36][R8.64+0x90], R62 ;  /* 0x0000903e08002986 */ /* 0x000fe2000c101524 */
[----:B------:R-:W-:Y:S02]  /*5a70*/  F2FP.F16.F32.PACK_AB R64, RZ, R64 ;  /* 0x00000040ff40723e */ /* 0x000fe400000000ff */
[----:B------:R-:W-:Y:S01]  /*5a80*/  ISETP.GT.AND P2, PT, R3, 0x8, P1 ;  /* 0x000000080300780c */ /* 0x000fe20000f44270 */
[----:B------:R-:W-:Y:S01]  /*5a90*/  @P3 STG.E.U16 desc[UR36][R8.64+0x92], R63 ;  /* 0x0000923f08003986 */ /* 0x000fe2000c101524 */
[----:B------:R-:W-:-:S02]  /*5aa0*/  ISETP.GT.AND P1, PT, R4, 0x58, PT ;  /* 0x000000580400780c */ /* 0x000fc40003f24270 */
[----:B------:R-:W-:Y:S01]  /*5ab0*/  F2FP.F16.F32.PACK_AB R65, RZ, R65 ;  /* 0x00000041ff41723e */ /* 0x000fe200000000ff */
[----:B------:R-:W-:Y:S01]  /*5ac0*/  @P4 STG.E.U16 desc[UR36][R6.64+0xa0], R64 ;  /* 0x0000a04006004986 */ /* 0x000fe2000c101524 */
[C---:B------:R-:W-:Y:S02]  /*5ad0*/  ISETP.GT.AND P3, PT, R3.reuse, 0x8, P0 ;  /* 0x000000080300780c */ /* 0x040fe40000764270 */
[----:B------:R-:W-:Y:S01]  /*5ae0*/  ISETP.GT.AND P0, PT, R4, 0x59, PT ;  /* 0x000000590400780c */ /* 0x000fe20003f04270 */
[----:B------:R-:W-:Y:S01]  /*5af0*/  @P5 STG.E.U16 desc[UR36][R6.64+0xa2], R65 ;  /* 0x0000a24106005986 */ /* 0x000fe2000c101524 */
[C---:B------:R-:W-:Y:S02]  /*5b00*/  ISETP.GT.AND P4, PT, R3.reuse, RZ, P1 ;  /* 0x000000ff0300720c */ /* 0x040fe40000f84270 */
[----:B------:R-:W-:Y:S02]  /*5b10*/  F2FP.F16.F32.PACK_AB R66, RZ, R66 ;  /* 0x00000042ff42723e */ /* 0x000fe400000000ff */
[----:B------:R-:W-:-:S02]  /*5b20*/  ISETP.GT.AND P5, PT, R3, RZ, P0 ;  /* 0x000000ff0300720c */ /* 0x000fc400007a4270 */
[----:B------:R-:W-:Y:S01]  /*5b30*/  F2FP.F16.F32.PACK_AB R67, RZ, R67 ;  /* 0x00000043ff43723e */ /* 0x000fe200000000ff */
[----:B------:R-:W-:Y:S01]  /*5b40*/  @P2 STG.E.U16 desc[UR36][R8.64+0xa0], R66 ;  /* 0x0000a04208002986 */ /* 0x000fe2000c101524 */
[----:B------:R-:W-:Y:S02]  /*5b50*/  F2FP.F16.F32.PACK_AB R68, RZ, R68 ;  /* 0x00000044ff44723e */ /* 0x000fe400000000ff */
[C---:B------:R-:W-:Y:S01]  /*5b60*/  ISETP.GT.AND P2, PT, R3.reuse, 0x8, P1 ;  /* 0x000000080300780c */ /* 0x040fe20000f44270 */
[----:B------:R-:W-:Y:S01]  /*5b70*/  @P3 STG.E.U16 desc[UR36][R8.64+0xa2], R67 ;  /* 0x0000a24308003986 */ /* 0x000fe2000c101524 */
[----:B------:R-:W-:Y:S02]  /*5b80*/  ISETP.GT.AND P1, PT, R4, 0x60, PT ;  /* 0x000000600400780c */ /* 0x000fe40003f24270 */
[----:B------:R-:W-:Y:S01]  /*5b90*/  F2FP.F16.F32.PACK_AB R69, RZ, R69 ;  /* 0x00000045ff45723e */ /* 0x000fe200000000ff */
[----:B------:R-:W-:Y:S01]  /*5ba0*/  @P4 STG.E.U16 desc[UR36][R6.64+0xb0], R68 ;  /* 0x0000b04406004986 */ /* 0x000fe2000c101524 */
[----:B------:R-:W-:-:S02]  /*5bb0*/  ISETP.GT.AND P3, PT, R3, 0x8, P0 ;  /* 0x000000080300780c */ /* 0x000fc40000764270 */
[----:B------:R-:W-:Y:S01]  /*5bc0*/  ISETP.GT.AND P0, PT, R4, 0x61, PT ;  /* 0x000000610400780c */ /* 0x000fe20003f04270 */
[----:B------:R-:W-:Y:S01]  /*5bd0*/  @P5 STG.E.U16 desc[UR36][R6.64+0xb2], R69 ;  /* 0x0000b24506005986 */ /* 0x000fe2000c101524 */
[C---:B------:R-:W-:Y:S02]  /*5be0*/  ISETP.GT.AND P4, PT, R3.reuse, RZ, P1 ;  /* 0x000000ff0300720c */ /* 0x040fe40000f84270 */
[----:B------:R-:W-:Y:S02]  /*5bf0*/  ISETP.GT.AND P5, PT, R3, RZ, P0 ;  /* 0x000000ff0300720c */ /* 0x000fe400007a4270 */
[----:B------:R-:W-:Y:S02]  /*5c00*/  F2FP.F16.F32.PACK_AB R70, RZ, R70 ;  /* 0x00000046ff46723e */ /* 0x000fe400000000ff */
[----:B------:R-:W-:Y:S02]  /*5c10*/  F2FP.F16.F32.PACK_AB R71, RZ, R71 ;  /* 0x00000047ff47723e */ /* 0x000fe400000000ff */
[----:B------:R-:W-:Y:S01]  /*5c20*/  F2FP.F16.F32.PACK_AB R72, RZ, R72 ;  /* 0x00000048ff48723e */ /* 0x000fe200000000ff */
[----:B------:R-:W-:Y:S01]  /*5c30*/  @P2 STG.E.U16 desc[UR36][R8.64+0xb0], R70 ;  /* 0x0000b04608002986 */ /* 0x000fe2000c101524 */
[----:B------:R-:W-:-:S02]  /*5c40*/  F2FP.F16.F32.PACK_AB R73, RZ, R73 ;  /* 0x00000049ff49723e */ /* 0x000fc400000000ff */
[C---:B------:R-:W-:Y:S01]  /*5c50*/  ISETP.GT.AND P1, PT, R3.reuse, 0x8, P1 ;  /* 0x000000080300780c */ /* 0x040fe20000f24270 */
[----:B------:R-:W-:Y:S01]  /*5c60*/  @P3 STG.E.U16 desc[UR36][R8.64+0xb2], R71 ;  /* 0x0000b24708003986 */ /* 0x000fe2000c101524 */
[C---:B------:R-:W-:Y:S02]  /*5c70*/  ISETP.GT.AND P2, PT, R3.reuse, 0x8, P0 ;  /* 0x000000080300780c */ /* 0x040fe40000744270 */
[C---:B------:R-:W-:Y:S01]  /*5c80*/  ISETP.GT.AND P0, PT, R4.reuse, 0x69, PT ;  /* 0x000000690400780c */ /* 0x040fe20003f04270 */
[----:B------:R-:W-:Y:S01]  /*5c90*/  @P4 STG.E.U16 desc[UR36][R6.64+0xc0], R72 ;  /* 0x0000c04806004986 */ /* 0x000fe2000c101524 */
[----:B------:R-:W-:Y:S02]  /*5ca0*/  ISETP.GT.AND P4, PT, R4, 0x68, PT ;  /* 0x000000680400780c */ /* 0x000fe40003f84270 */
[----:B------:R-:W-:Y:S01]  /*5cb0*/  F2FP.F16.F32.PACK_AB R74, RZ, R74 ;  /* 0x0000004aff4a723e */ /* 0x000fe200000000ff */
[----:B------:R-:W-:Y:S01]  /*5cc0*/  @P5 STG.E.U16 desc[UR36][R6.64+0xc2], R73 ;  /* 0x0000c24906005986 */ /* 0x000fe2000c101524 */
[----:B------:R-:W-:-:S02]  /*5cd0*/  ISETP.GT.AND P5, PT, R3, RZ, P4 ;  /* 0x000000ff0300720c */ /* 0x000fc400027a4270 */
[C---:B------:R-:W-:Y:S01]  /*5ce0*/  ISETP.GT.AND P3, PT, R3.reuse, RZ, P0 ;  /* 0x000000ff0300720c */ /* 0x040fe20000764270 */
[----:B------:R-:W-:Y:S01]  /*5cf0*/  @P1 STG.E.U16 desc[UR36][R8.64+0xc0], R74 ;  /* 0x0000c04a08001986 */ /* 0x000fe2000c101524 */
[----:B------:R-:W-:Y:S02]  /*5d00*/  F2FP.F16.F32.PACK_AB R75, RZ, R75 ;  /* 0x0000004bff4b723e */ /* 0x000fe400000000ff */
[----:B------:R-:W-:Y:S02]  /*5d10*/  F2FP.F16.F32.PACK_AB R76, RZ, R76 ;  /* 0x0000004cff4c723e */ /* 0x000fe400000000ff */
[C---:B------:R-:W-:Y:S01]  /*5d20*/  ISETP.GT.AND P4, PT, R3.reuse, 0x8, P4 ;  /* 0x000000080300780c */ /* 0x040fe20002784270 */
[----:B------:R-:W-:Y:S01]  /*5d30*/  @P2 STG.E.U16 desc[UR36][R8.64+0xc2], R75 ;  /* 0x0000c24b08002986 */ /* 0x000fe2000c101524 */
[----:B------:R-:W-:Y:S02]  /*5d40*/  F2FP.F16.F32.PACK_AB R77, RZ, R77 ;  /* 0x0000004dff4d723e */ /* 0x000fe400000000ff */
[----:B------:R-:W-:Y:S01]  /*5d50*/  ISETP.GT.AND P2, PT, R4, 0x71, PT ;  /* 0x000000710400780c */ /* 0x000fe20003f44270 */
[----:B------:R-:W-:Y:S01]  /*5d60*/  @P5 STG.E.U16 desc[UR36][R6.64+0xd0], R76 ;  /* 0x0000d04c06005986 */ /* 0x000fe2000c101524 */
[----:B------:R-:W-:-:S02]  /*5d70*/  ISETP.GT.AND P5, PT, R3, 0x8, P0 ;  /* 0x000000080300780c */ /* 0x000fc400007a4270 */
[C---:B------:R-:W-:Y:S01]  /*5d80*/  ISETP.GT.AND P1, PT, R4.reuse, 0x78, PT ;  /* 0x000000780400780c */ /* 0x040fe20003f24270 */
[----:B------:R-:W-:Y:S01]  /*5d90*/  @P3 STG.E.U16 desc[UR36][R6.64+0xd2], R77 ;  /* 0x0000d24d06003986 */ /* 0x000fe2000c101524 */
[C---:B------:R-:W-:Y:S02]  /*5da0*/  ISETP.GT.AND P3, PT, R4.reuse, 0x70, PT ;  /* 0x000000700400780c */ /* 0x040fe40003f64270 */
[----:B------:R-:W-:Y:S01]  /*5db0*/  ISETP.GT.AND P0, PT, R4, 0x79, PT ;  /* 0x000000790400780c */ /* 0x000fe20003f04270 */
[----:B------:R-:W-:Y:S01]  /*5dc0*/  @P4 IMAD.MOV.U32 R4, RZ, RZ, R8 ;  /* 0x000000ffff044224 */ /* 0x000fe200078e0008 */
[----:B------:R-:W-:Y:S01]  /*5dd0*/  F2FP.F16.F32.PACK_AB R78, RZ, R78 ;  /* 0x0000004eff4e723e */ /* 0x000fe200000000ff */
[----:B------:R-:W-:Y:S01]  /*5de0*/  @P4 IMAD.MOV.U32 R5, RZ, RZ, R9 ;  /* 0x000000ffff054224 */ /* 0x000fe200078e0009 */
[----:B------:R-:W-:Y:S02]  /*5df0*/  F2FP.F16.F32.PACK_AB R79, RZ, R79 ;  /* 0x0000004fff4f723e */ /* 0x000fe400000000ff */
[----:B------:R-:W-:-:S02]  /*5e00*/  F2FP.F16.F32.PACK_AB R80, RZ, R80 ;  /* 0x00000050ff50723e */ /* 0x000fc400000000ff */
[----:B------:R0:W-:Y:S01]  /*5e10*/  @P4 STG.E.U16 desc[UR36][R4.64+0xd0], R78 ;  /* 0x0000d04e04004986 */ /* 0x0001e2000c101524 */
[C---:B------:R-:W-:Y:S02]  /*5e20*/  ISETP.GT.AND P4, PT, R3.reuse, RZ, P2 ;  /* 0x000000ff0300720c */ /* 0x040fe40001784270 */
[----:B------:R-:W-:Y:S02]  /*5e30*/  F2FP.F16.F32.PACK_AB R81, RZ, R81 ;  /* 0x00000051ff51723e */ /* 0x000fe400000000ff */
[----:B------:R-:W-:Y:S02]  /*5e40*/  ISETP.GT.AND P2, PT, R3, 0x8, P2 ;  /* 0x000000080300780c */ /* 0x000fe40001744270 */
[----:B------:R-:W-:Y:S02]  /*5e50*/  F2FP.F16.F32.PACK_AB R82, RZ, R82 ;  /* 0x00000052ff52723e */ /* 0x000fe400000000ff */
[----:B------:R-:W-:Y:S02]  /*5e60*/  F2FP.F16.F32.PACK_AB R83, RZ, R83 ;  /* 0x00000053ff53723e */ /* 0x000fe400000000ff */
[----:B------:R-:W-:Y:S01]  /*5e70*/  F2FP.F16.F32.PACK_AB R84, RZ, R84 ;  /* 0x00000054ff54723e */ /* 0x000fe200000000ff */
[----:B0-----:R-:W-:Y:S01]  /*5e80*/  @P5 IMAD.MOV.U32 R4, RZ, RZ, R8 ;  /* 0x000000ffff045224 */ /* 0x001fe200078e0008 */
[----:B------:R-:W-:Y:S01]  /*5e90*/  F2FP.F16.F32.PACK_AB R85, RZ, R85 ;  /* 0x00000055ff55723e */ /* 0x000fe200000000ff */
[----:B------:R-:W-:Y:S01]  /*5ea0*/  @P5 IMAD.MOV.U32 R5, RZ, RZ, R9 ;  /* 0x000000ffff055224 */ /* 0x000fe200078e0009 */
[----:B------:R-:W-:-:S02]  /*5eb0*/  F2FP.F16.F32.PACK_AB R86, RZ, R86 ;  /* 0x00000056ff56723e */ /* 0x000fc400000000ff */
[----:B------:R-:W-:Y:S02]  /*5ec0*/  F2FP.F16.F32.PACK_AB R87, RZ, R87 ;  /* 0x00000057ff57723e */ /* 0x000fe400000000ff */
[----:B------:R0:W-:Y:S01]  /*5ed0*/  @P5 STG.E.U16 desc[UR36][R4.64+0xd2], R79 ;  /* 0x0000d24f04005986 */ /* 0x0001e2000c101524 */
[C---:B------:R-:W-:Y:S02]  /*5ee0*/  ISETP.GT.AND P5, PT, R3.reuse, RZ, P3 ;  /* 0x000000ff0300720c */ /* 0x040fe40001fa4270 */
[----:B------:R-:W-:-:S11]  /*5ef0*/  ISETP.GT.AND P3, PT, R3, 0x8, P3 ;  /* 0x000000080300780c */ /* 0x000fd60001f64270 */
[----:B0-----:R-:W-:Y:S02]  /*5f00*/  @P5 IMAD.MOV.U32 R4, RZ, RZ, R6 ;  /* 0x000000ffff045224 */ /* 0x001fe400078e0006 */
[----:B------:R-:W-:-:S05]  /*5f10*/  @P5 IMAD.MOV.U32 R5, RZ, RZ, R7 ;  /* 0x000000ffff055224 */ /* 0x000fca00078e0007 */
[----:B------:R0:W-:Y:S01]  /*5f20*/  @P5 STG.E.U16 desc[UR36][R4.64+0xe0], R80 ;  /* 0x0000e05004005986 */ /* 0x0001e2000c101524 */
[C---:B------:R-:W-:Y:S02]  /*5f30*/  ISETP.GT.AND P5, PT, R3.reuse, RZ, P0 ;  /* 0x000000ff0300720c */ /* 0x040fe400007a4270 */
[----:B------:R-:W-:Y:S01]  /*5f40*/  ISETP.GT.AND P0, PT, R3, 0x8, P0 ;  /* 0x000000080300780c */ /* 0x000fe20000704270 */
[----:B0-----:R-:W-:Y:S02]  /*5f50*/  @P4 IMAD.MOV.U32 R4, RZ, RZ, R6 ;  /* 0x000000ffff044224 */ /* 0x001fe400078e0006 */
[----:B------:R-:W-:-:S05]  /*5f60*/  @P4 IMAD.MOV.U32 R5, RZ, RZ, R7 ;  /* 0x000000ffff054224 */ /* 0x000fca00078e0007 */
[----:B------:R0:W-:Y:S01]  /*5f70*/  @P4 STG.E.U16 desc[UR36][R4.64+0xe2], R81 ;  /* 0x0000e25104004986 */ /* 0x0001e2000c101524 */
[C---:B------:R-:W-:Y:S02]  /*5f80*/  ISETP.GT.AND P4, PT, R3.reuse, RZ, P1 ;  /* 0x000000ff0300720c */ /* 0x040fe40000f84270 */
[----:B------:R-:W-:Y:S01]  /*5f90*/  ISETP.GT.AND P1, PT, R3, 0x8, P1 ;  /* 0x000000080300780c */ /* 0x000fe20000f24270 */
[----:B0-----:R-:W-:Y:S02]  /*5fa0*/  @P3 IMAD.MOV.U32 R4, RZ, RZ, R8 ;  /* 0x000000ffff043224 */ /* 0x001fe400078e0008 */
[----:B------:R-:W-:-:S05]  /*5fb0*/  @P3 IMAD.MOV.U32 R5, RZ, RZ, R9 ;  /* 0x000000ffff053224 */ /* 0x000fca00078e0009 */
[----:B------:R0:W-:Y:S02]  /*5fc0*/  @P3 STG.E.U16 desc[UR36][R4.64+0xe0], R82 ;  /* 0x0000e05204003986 */ /* 0x0001e4000c101524 */
[----:B0-----:R-:W-:Y:S02]  /*5fd0*/  @P2 IMAD.MOV.U32 R4, RZ, RZ, R8 ;  /* 0x000000ffff042224 */ /* 0x001fe400078e0008 */
[----:B------:R-:W-:-:S05]  /*5fe0*/  @P2 IMAD.MOV.U32 R5, RZ, RZ, R9 ;  /* 0x000000ffff052224 */ /* 0x000fca00078e0009 */
[----:B------:R0:W-:Y:S02]  /*5ff0*/  @P2 STG.E.U16 desc[UR36][R4.64+0xe2], R83 ;  /* 0x0000e25304002986 */ /* 0x0001e4000c101524 */
[----:B0-----:R-:W-:Y:S02]  /*6000*/  @P4 IMAD.MOV.U32 R4, RZ, RZ, R6 ;  /* 0x000000ffff044224 */ /* 0x001fe400078e0006 */
[----:B------:R-:W-:-:S05]  /*6010*/  @P4 IMAD.MOV.U32 R5, RZ, RZ, R7 ;  /* 0x000000ffff054224 */ /* 0x000fca00078e0007 */
[----:B------:R0:W-:Y:S04]  /*6020*/  @P4 STG.E.U16 desc[UR36][R4.64+0xf0], R84 ;  /* 0x0000f05404004986 */ /* 0x0001e8000c101524 */
[----:B------:R1:W-:Y:S01]  /*6030*/  @P5 STG.E.U16 desc[UR36][R6.64+0xf2], R85 ;  /* 0x0000f25506005986 */ /* 0x0003e2000c101524 */
[----:B0-----:R-:W-:Y:S02]  /*6040*/  @P1 IMAD.MOV.U32 R4, RZ, RZ, R8 ;  /* 0x000000ffff041224 */ /* 0x001fe400078e0008 */
[----:B------:R-:W-:-:S05]  /*6050*/  @P1 IMAD.MOV.U32 R5, RZ, RZ, R9 ;  /* 0x000000ffff051224 */ /* 0x000fca00078e0009 */
[----:B------:R1:W-:Y:S04]  /*6060*/  @P1 STG.E.U16 desc[UR36][R4.64+0xf0], R86 ;  /* 0x0000f05604001986 */ /* 0x0003e8000c101524 */
[----:B------:R1:W-:Y:S02]  /*6070*/  @P0 STG.E.U16 desc[UR36][R8.64+0xf2], R87 ;  /* 0x0000f25708000986 */ /* 0x0003e4000c101524 */
.L_x_161:
[----:B------:R-:W-:Y:S05]  /*6080*/  BSYNC B0 ;  /* 0x0000000000007941 */ /* 0x000fea0003800000 */
.L_x_35:
[----:B------:R-:W-:Y:S01]  /*6090*/  ULDC UR4, c[0x0][0xc] ;  /* 0x0000030000047ab9 */ /* 0x000fe20000000800 */
[----:B------:R-:W-:Y:S01]  /*60a0*/  ULDC UR5, c[0x0][0x10] ;  /* 0x0000040000057ab9 */ /* 0x000fe20000000800 */
[----:B------:R-:W4:Y:S01]  /*60b0*/  LDC R3, c[0x0][0x14] ;  /* 0x00000500ff037b82 */ /* 0x000f220000000800 */
[----:B------:R-:W-:Y:S01]  /*60c0*/  UIMAD.WIDE.U32 UR4, UR4, UR5, URZ ;  /* 0x00000005040472a5 */ /* 0x000fe2000f8e003f */
[----:B------:R-:W-:Y:S02]  /*60d0*/  IMAD.MOV.U32 R93, RZ, RZ, -0x1 ;  /* 0xffffffffff5d7424 */ /* 0x000fe400078e00ff */
[----:B------:R-:W-:-:S03]  /*60e0*/  IMAD.MOV.U32 R91, RZ, RZ, -0x1 ;  /* 0xffffffffff5b7424 */ /* 0x000fc600078e00ff */
[----:B----4-:R-:W-:-:S04]  /*60f0*/  IMAD.WIDE.U32 R16, R3, UR4, R16 ;  /* 0x0000000403107c25 */ /* 0x010fc8000f8e0010 */
[----:B------:R-:W-:Y:S01]  /*6100*/  IMAD R3, R3, UR5, RZ ;  /* 0x0000000503037c24 */ /* 0x000fe2000f8e02ff */
[----:B------:R-:W-:Y:S02]  /*6110*/  ULDC.64 UR4, c[0x0][0x650] ;  /* 0x0001940000047ab9 */ /* 0x000fe40000000a00 */
[----:B------:R-:W-:Y:S01]  /*6120*/  ISETP.GE.U32.AND P0, PT, R16, UR4, PT ;  /* 0x0000000410007c0c */ /* 0x000fe2000bf06070 */
[--C-:B------:R-:W-:Y:S01]  /*6130*/  IMAD.IADD R17, R17, 0x1, R3.reuse ;  /* 0x0000000111117824 */ /* 0x100fe200078e0203 */
[----:B------:R-:W-:-:S04]  /*6140*/  PRMT R3, RZ, 0x7610, R3 ;  /* 0x00007610ff037816 */ /* 0x000fc80000000003 */
[----:B------:R-:W-:-:S13]  /*6150*/  ISETP.GE.U32.AND.EX P0, PT, R17, UR5, PT, P0 ;  /* 0x0000000511007c0c */ /* 0x000fda000bf06100 */
[----:B------:R-:W-:Y:S05]  /*6160*/  @P0 BRA `(.L_x_162) ;  /* 0x0000000400640947 */ /* 0x000fea0003800000 */
[----:B---3--:R-:W3:Y:S01]  /*6170*/  S2R R12, SR_CTAID.X ;  /* 0x00000000000c7919 */ /* 0x008ee20000002500 */
[----:B------:R-:W4:Y:S01]  /*6180*/  LDC.64 R10, c[0x0][0x628] ;  /* 0x00018a00ff0a7b82 */ /* 0x000f220000000a00 */
[----:B------:R-:W-:Y:S01]  /*6190*/  ULDC UR4, c[0x0][0x150] ;  /* 0x0000540000047ab9 */ /* 0x000fe20000000800 */
[----:B-12---:R-:W-:Y:S01]  /*61a0*/  IMAD.MOV.U32 R8, RZ, RZ, R16 ;  /* 0x000000ffff087224 */ /* 0x006fe200078e0010 */
[----:B-----5:R-:W1:Y:S01]  /*61b0*/  S2R R24, SR_CTAID.Y ;  /* 0x0000000000187919 */ /* 0x020e620000002600 */
[----:B------:R-:W-:-:S04]  /*61c0*/  IMAD.MOV.U32 R9, RZ, RZ, R17 ;  /* 0x000000ffff097224 */ /* 0x000fc800078e0011 */
[----:B------:R-:W2:Y:S08]  /*61d0*/  LDC R21, c[0x0][0x144] ;  /* 0x00005100ff157b82 */ /* 0x000eb00000000800 */
[----:B------:R-:W0:Y:S08]  /*61e0*/  LDC R0, c[0x0][0x630] ;  /* 0x00018c00ff007b82 */ /* 0x000e300000000800 */
[----:B------:R-:W0:Y:S01]  /*61f0*/  LDC.64 R14, c[0x0][0x620] ;  /* 0x00018800ff0e7b82 */ /* 0x000e220000000a00 */
[----:B----4-:R-:W-:-:S04]  /*6200*/  ISETP.NE.U32.AND P0, PT, R10, RZ, PT ;  /* 0x000000ff0a00720c */ /* 0x010fc80003f05070 */
[----:B------:R-:W-:Y:S02]  /*6210*/  ISETP.NE.AND.EX P0, PT, R11, RZ, PT, P0 ;  /* 0x000000ff0b00720c */ /* 0x000fe40003f05300 */
[----:B---3--:R-:W-:-:S05]  /*6220*/  I2FP.F32.U32 R3, R12 ;  /* 0x0000000c00037245 */ /* 0x008fca0000201000 */
[----:B------:R-:W-:-:S04]  /*6230*/  FMUL R3, R3, UR4 ;  /* 0x0000000403037c20 */ /* 0x000fc80008400000 */
[----:B------:R3:W4:Y:S02]  /*6240*/  F2I.U32.TRUNC.NTZ R20, R3 ;  /* 0x0000000300147305 */ /* 0x000724000020f000 */
[----:B-12---:R-:W-:Y:S05]  /*6250*/  @!P0 BRA `(.L_x_163) ;  /* 0x0000000000288947 */ /* 0x006fea0003800000 */
[----:B---3--:R-:W1:Y:S02]  /*6260*/  LDC R3, c[0x0][0x634] ;  /* 0x00018d00ff037b82 */ /* 0x008e640000000800 */
[----:B-1----:R-:W-:-:S05]  /*6270*/  IADD3 R3, P0, R16, R3, RZ ;  /* 0x0000000310037210 */ /* 0x002fca0007f1e0ff */
[----:B------:R-:W-:-:S04]  /*6280*/  IMAD.X R13, RZ, RZ, R17, P0 ;  /* 0x000000ffff0d7224 */ /* 0x000fc800000e0611 */
[----:B0-----:R-:W-:-:S04]  /*6290*/  IMAD.WIDE.U32 R4, R13, R10, RZ ;  /* 0x0000000a0d047225 */ /* 0x001fc800078e00ff */
[----:B------:R-:W-:-:S04]  /*62a0*/  IMAD.WIDE.U32 R6, P0, R3, R11, R4 ;  /* 0x0000000b03067225 */ /* 0x000fc80007800004 */
[----:B------:R-:W-:-:S04]  /*62b0*/  IMAD.WIDE.U32 R4, R3, R10, RZ ;  /* 0x0000000a03047225 */ /* 0x000fc800078e00ff */
[----:B------:R-:W-:Y:S01]  /*62c0*/  IMAD.X R9, RZ, RZ, RZ, P0 ;  /* 0x000000ffff097224 */ /* 0x000fe200000e06ff */
[----:B------:R-:W-:Y:S01]  /*62d0*/  IADD3 RZ, P0, R5, R6, RZ ;  /* 0x0000000605ff7210 */ /* 0x000fe20007f1e0ff */
[----:B------:R-:W-:-:S04]  /*62e0*/  IMAD.MOV.U32 R8, RZ, RZ, R7 ;  /* 0x000000ffff087224 */ /* 0x000fc800078e0007 */
[----:B------:R-:W-:-:S08]  /*62f0*/  IMAD.WIDE.U32.X R8, R13, R11, R8, P0 ;  /* 0x0000000b0d087225 */ /* 0x000fd000000e0408 */
.L_x_163:
[----:B------:R-:W1:Y:S01]  /*6300*/  LDC.64 R28, c[0x0][0x640] ;  /* 0x00019000ff1c7b82 */ /* 0x000e620000000a00 */
[-CC-:B0-----:R-:W-:Y:S01]  /*6310*/  SHF.R.U64 R91, R8, R0.reuse, R9.reuse ;  /* 0x00000000085b7219 */ /* 0x181fe20000001209 */
[----:B----4-:R-:W-:Y:S01]  /*6320*/  IMAD.MOV R20, RZ, RZ, -R20 ;  /* 0x000000ffff147224 */ /* 0x010fe200078e0a14 */
[----:B------:R-:W-:Y:S01]  /*6330*/  SHF.R.U32.HI R0, RZ, R0, R9 ;  /* 0x00000000ff007219 */ /* 0x000fe20000011609 */
[----:B------:R-:W-:Y:S01]  /*6340*/  ULDC UR4, c[0x0][0x154] ;  /* 0x0000550000047ab9 */ /* 0x000fe20000000800 */
[----:B---3--:R-:W-:Y:S01]  /*6350*/  IADD3 R3, P0, RZ, -R91, RZ ;  /* 0x8000005bff037210 */ /* 0x008fe20007f1e0ff */
[----:B------:R-:W-:Y:S02]  /*6360*/  IMAD R21, R21, R20, R12 ;  /* 0x0000001415157224 */ /* 0x000fe400078e020c */
[----:B------:R-:W0:Y:S01]  /*6370*/  LDC R6, c[0x0][0x618] ;  /* 0x00018600ff067b82 */ /* 0x000e220000000800 */
[----:B------:R-:W-:Y:S02]  /*6380*/  IMAD.MOV.U32 R7, RZ, RZ, 0x1 ;  /* 0x00000001ff077424 */ /* 0x000fe400078e00ff */
[----:B------:R-:W-:-:S04]  /*6390*/  IMAD.X R5, RZ, RZ, ~R0, P0 ;  /* 0x000000ffff057224 */ /* 0x000fc800000e0e00 */
[-C--:B------:R-:W-:Y:S01]  /*63a0*/  IMAD R0, R5, R14.reuse, RZ ;  /* 0x0000000e05007224 */ /* 0x080fe200078e02ff */
[----:B------:R-:W2:Y:S01]  /*63b0*/  LDC R8, c[0x0][0x608] ;  /* 0x00018200ff087b82 */ /* 0x000ea20000000800 */
[----:B------:R-:W-:-:S04]  /*63c0*/  IMAD.WIDE.U32 R4, R3, R14, R16 ;  /* 0x0000000e03047225 */ /* 0x000fc800078e0010 */
[----:B------:R-:W-:Y:S01]  /*63d0*/  IMAD R3, R3, R15, R0 ;  /* 0x0000000f03037224 */ /* 0x000fe200078e0200 */
[----:B------:R-:W-:Y:S02]  /*63e0*/  I2FP.F32.U32 R0, R24 ;  /* 0x0000001800007245 */ /* 0x000fe40000201000 */
[----:B------:R-:W3:Y:S01]  /*63f0*/  LDC R26, c[0x0][0x658] ;  /* 0x00019600ff1a7b82 */ /* 0x000ee20000000800 */
[----:B------:R-:W-:Y:S01]  /*6400*/  IMAD.IADD R3, R5, 0x1, R3 ;  /* 0x0000000105037824 */ /* 0x000fe200078e0203 */
[----:B-1----:R-:W-:Y:S01]  /*6410*/  ISETP.NE.U32.AND P0, PT, R28, RZ, PT ;  /* 0x000000ff1c00720c */ /* 0x002fe20003f05070 */
[----:B------:R-:W-:Y:S01]  /*6420*/  FMUL R0, R0, UR4 ;  /* 0x0000000400007c20 */ /* 0x000fe20008400000 */
[----:B------:R-:W-:Y:S02]  /*6430*/  IMAD.MOV.U32 R5, RZ, RZ, -0x1 ;  /* 0xffffffffff057424 */ /* 0x000fe400078e00ff */
[----:B------:R-:W-:Y:S01]  /*6440*/  ISETP.NE.AND.EX P0, PT, R29, RZ, PT, P0 ;  /* 0x000000ff1d00720c */ /* 0x000fe20003f05300 */
[----:B------:R1:W4:Y:S01]  /*6450*/  F2I.U32.TRUNC.NTZ R13, R0 ;  /* 0x00000000000d7305 */ /* 0x000322000020f000 */
[----:B------:R-:W1:Y:S01]  /*6460*/  LDC R15, c[0x0][0x148] ;  /* 0x00005200ff0f7b82 */ /* 0x000e620000000800 */
[----:B0-----:R-:W-:-:S02]  /*6470*/  SHF.R.U64 R12, R4, R6, R3 ;  /* 0x00000006040c7219 */ /* 0x001fc40000001203 */
[----:B------:R-:W-:-:S05]  /*6480*/  SHF.R.U32.HI R3, RZ, R6, R3 ;  /* 0x00000006ff037219 */ /* 0x000fca0000011603 */
[----:B------:R-:W0:Y:S01]  /*6490*/  LDC R20, c[0x0][0x600] ;  /* 0x00018000ff147b82 */ /* 0x000e220000000800 */
[-CC-:B--2---:R-:W-:Y:S02]  /*64a0*/  SHF.R.U64 R10, R12, R8.reuse, R3.reuse ;  /* 0x000000080c0a7219 */ /* 0x184fe40000001203 */
[----:B------:R-:W-:-:S05]  /*64b0*/  SHF.R.U32.HI R3, RZ, R8, R3 ;  /* 0x00000008ff037219 */ /* 0x000fca0000011603 */
[----:B------:R-:W2:Y:S01]  /*64c0*/  LDC R27, c[0x0][0x648] ;  /* 0x00019200ff1b7b82 */ /* 0x000ea20000000800 */
[-C--:B---3--:R-:W-:Y:S02]  /*64d0*/  SHF.L.U32 R4, R5, R26.reuse, RZ ;  /* 0x0000001a05047219 */ /* 0x088fe400000006ff */
[-CC-:B------:R-:W-:Y:S02]  /*64e0*/  SHF.R.U64 R14, R10, R26.reuse, R3.reuse ;  /* 0x0000001a0a0e7219 */ /* 0x180fe40000001203 */
[----:B------:R-:W-:Y:S02]  /*64f0*/  SHF.R.U32.HI R5, RZ, R26, R3 ;  /* 0x0000001aff057219 */ /* 0x000fe40000011603 */
[----:B------:R-:W-:Y:S01]  /*6500*/  LOP3.LUT R25, RZ, R4, RZ, 0x33, !PT ;  /* 0x00000004ff197212 */ /* 0x000fe200078e33ff */
[----:B------:R-:W3:Y:S01]  /*6510*/  LDC R30, c[0x0][0x638] ;  /* 0x00018e00ff1e7b82 */ /* 0x000ee20000000800 */
[----:B------:R-:W-:Y:S01]  /*6520*/  SHF.L.U32 R26, R7, R26, RZ ;  /* 0x0000001a071a7219 */ /* 0x000fe200000006ff */
[----:B------:R-:W-:-:S06]  /*6530*/  IMAD.MOV.U32 R4, RZ, RZ, R14 ;  /* 0x000000ffff047224 */ /* 0x000fcc00078e000e */
[----:B------:R-:W0:Y:S01]  /*6540*/  LDC R31, c[0x0][0x610] ;  /* 0x00018400ff1f7b82 */ /* 0x000e220000000800 */
[----:B----4-:R-:W-:Y:S05]  /*6550*/  @!P0 BRA `(.L_x_164) ;  /* 0x0000000000288947 */ /* 0x010fea0003800000 */
        /* <DEDUP_REMOVED lines=10> */
.L_x_164:
[----:B------:R-:W-:Y:S01]  /*6600*/  ISETP.NE.AND P0, PT, R2, 0x1, PT ;  /* 0x000000010200780c */ /* 0x000fe20003f05270 */
[----:B0-----:R-:W-:Y:S01]  /*6610*/  VIADD R7, R20, 0xffffffff ;  /* 0xffffffff14077836 */ /* 0x001fe20000000000 */
[----:B-12---:R-:W-:Y:S01]  /*6620*/  SHF.R.U64 R0, R4, R27, R5 ;  /* 0x0000001b04007219 */ /* 0x006fe20000001205 */
[----:B------:R-:W-:Y:S01]  /*6630*/  IMAD.MOV R13, RZ, RZ, -R13 ;  /* 0x000000ffff0d7224 */ /* 0x000fe200078e0a0d */
[----:B------:R-:W-:Y:S01]  /*6640*/  LOP3.LUT R5, R10, R25, RZ, 0xc0, !PT ;  /* 0x000000190a057212 */ /* 0x000fe200078ec0ff */
[----:B------:R-:W-:Y:S01]  /*6650*/  IMAD.MOV.U32 R4, RZ, RZ, 0x1 ;  /* 0x00000001ff047424 */ /* 0x000fe200078e00ff */
[----:B------:R-:W-:Y:S01]  /*6660*/  LOP3.LUT R12, R12, R7, RZ, 0xc0, !PT ;  /* 0x000000070c0c7212 */ /* 0x000fe200078ec0ff */
[----:B------:R-:W-:Y:S02]  /*6670*/  IMAD.MOV R3, RZ, RZ, -R0 ;  /* 0x000000ffff037224 */ /* 0x000fe400078e0a00 */
[----:B------:R-:W-:Y:S02]  /*6680*/  IMAD R0, R26, R0, R5 ;  /* 0x000000001a007224 */ /* 0x000fe400078e0205 */
[----:B---3--:R-:W-:-:S02]  /*6690*/  IMAD R3, R3, R30, R14 ;  /* 0x0000001e03037224 */ /* 0x008fc400078e020e */
[----:B------:R-:W-:Y:S02]  /*66a0*/  @P0 IMAD R21, R15, R13, R24 ;  /* 0x0000000d0f150224 */ /* 0x000fe400078e0218 */
[----:B------:R-:W-:Y:S01]  /*66b0*/  IMAD R5, R3, R20, R12 ;  /* 0x0000001403057224 */ /* 0x000fe200078e020c */
[----:B------:R-:W-:Y:S01]  /*66c0*/  PRMT R3, R4, 0x7610, R3 ;  /* 0x0000761004037816 */ /* 0x000fe20000000003 */
[----:B------:R-:W-:-:S05]  /*66d0*/  IMAD R0, R0, R31, R21 ;  /* 0x0000001f00007224 */ /* 0x000fca00078e0215 */
[----:B------:R-:W-:Y:S02]  /*66e0*/  SEL R93, R5, R0, !P0 ;  /* 0x00000000055d7207 */ /* 0x000fe40004000000 */
[----:B------:R-:W-:-:S07]  /*66f0*/  SEL R0, R0, R5, !P0 ;  /* 0x0000000500007207 */ /* 0x000fce0004000000 */
.L_x_162:
[----:B------:R-:W-:Y:S01]  /*6700*/  LOP3.LUT P0, RZ, R3, 0xff, RZ, 0xc0, !PT ;  /* 0x000000ff03ff7812 */ /* 0x000fe2000780c0ff */
[----:B------:R-:W-:-:S12]  /*6710*/  IMAD.MOV.U32 R92, RZ, RZ, R0 ;  /* 0x000000ffff5c7224 */ /* 0x000fd800078e0000 */
[----:B------:R-:W-:Y:S05]  /*6720*/  @P0 BRA `(.L_x_165) ;  /* 0xffffffac000c0947 */ /* 0x000fea000383ffff */
[----:B------:R-:W-:Y:S05]  /*6730*/  EXIT ;  /* 0x000000000000794d */ /* 0x000fea0003800000 */
.L_x_8:
[----:B0-----:R-:W-:Y:S01]  /*6740*/  ULDC.64 UR4, c[0x0][0x650] ;  /* 0x0001940000047ab9 */ /* 0x001fe20000000a00 */
        /* <DEDUP_REMOVED lines=25> */
.L_x_167:
[----:B------:R-:W0:Y:S01]  /*68e0*/  LDC.64 R28, c[0x0][0x640] ;  /* 0x00019000ff1c7b82 */ /* 0x000e220000000a00 */
[-CC-:B------:R-:W-:Y:S01]  /*68f0*/  SHF.R.U64 R22, R12, R6.reuse, R13.reuse ;  /* 0x000000060c167219 */ /* 0x180fe2000000120d */
[----:B------:R-:W-:Y:S01]  /*6900*/  IMAD.MOV.U32 R30, RZ, RZ, 0x1 ;  /* 0x00000001ff1e7424 */ /* 0x000fe200078e00ff */
[----:B------:R-:W-:Y:S02]  /*6910*/  SHF.R.U32.HI R6, RZ, R6, R13 ;  /* 0x00000006ff067219 */ /* 0x000fe4000001160d */
        /* <DEDUP_REMOVED lines=8> */
[----:B------:R-:W-:Y:S01]  /*69a0*/  IMAD.IADD R9, R9, 0x1, R11 ;  /* 0x0000000109097824 */ /* 0x000fe200078e020b */
[----:B0-----:R-:W-:-:S04]  /*69b0*/  ISETP.NE.U32.AND P0, PT, R28, RZ, PT ;  /* 0x000000ff1c00720c */ /* 0x001fc80003f05070 */
[----:B------:R-:W-:Y:S02]  /*69c0*/  ISETP.NE.AND.EX P0, PT, R29, RZ, PT, P0 ;  /* 0x000000ff1d00720c */ /* 0x000fe40003f05300 */
[----:B------:R-:W0:Y:S01]  /*69d0*/  LDC R20, c[0x0][0x600] ;  /* 0x00018000ff147b82 */ /* 0x000e220000000800 */
[-CC-:B-1----:R-:W-:Y:S01]  /*69e0*/  SHF.R.U64 R14, R8, R10.reuse, R9.reuse ;  /* 0x0000000a080e7219 */ /* 0x182fe20000001209 */
[----:B------:R-:W-:Y:S01]  /*69f0*/  IMAD.MOV.U32 R8, RZ, RZ, -0x1 ;  /* 0xffffffffff087424 */ /* 0x000fe200078e00ff */
[----:B------:R-:W-:-:S05]  /*6a00*/  SHF.R.U32.HI R9, RZ, R10, R9 ;  /* 0x0000000aff097219 */ /* 0x000fca0000011609 */
[----:B------:R-:W1:Y:S01]  /*6a10*/  LDC R26, c[0x0][0x648] ;  /* 0x00019200ff1a7b82 */ /* 0x000e620000000800 */
[-CC-:B--2---:R-:W-:Y:S02]  /*6a20*/  SHF.R.U64 R21, R14, R12.reuse, R9.reuse ;  /* 0x0000000c0e157219 */ /* 0x184fe40000001209 */
[----:B------:R-:W-:-:S05]  /*6a30*/  SHF.R.U32.HI R6, RZ, R12, R9 ;  /* 0x0000000cff067219 */ /* 0x000fca0000011609 */
[----:B------:R-:W2:Y:S01]  /*6a40*/  LDC R27, c[0x0][0x638] ;  /* 0x00018e00ff1b7b82 */ /* 0x000ea20000000800 */
[-C--:B---3--:R-:W-:Y:S02]  /*6a50*/  SHF.L.U32 R8, R8, R25.reuse, RZ ;  /* 0x0000001908087219 */ /* 0x088fe400000006ff */
[-CC-:B------:R-:W-:Y:S02]  /*6a60*/  SHF.R.U64 R23, R21, R25.reuse, R6.reuse ;  /* 0x0000001915177219 */ /* 0x180fe40000001206 */
[----:B------:R-:W-:Y:S02]  /*6a70*/  LOP3.LUT R32, RZ, R8, RZ, 0x33, !PT ;  /* 0x00000008ff207212 */ /* 0x000fe400078e33ff */
[----:B------:R-:W-:Y:S01]  /*6a80*/  SHF.R.U32.HI R9, RZ, R25, R6 ;  /* 0x00000019ff097219 */ /* 0x000fe20000011606 */
[----:B------:R-:W3:Y:S01]  /*6a90*/  LDC R31, c[0x0][0x610] ;  /* 0x00018400ff1f7b82 */ /* 0x000ee20000000800 */
[----:B------:R-:W-:Y:S01]  /*6aa0*/  IMAD.MOV.U32 R8, RZ, RZ, R23 ;  /* 0x000000ffff087224 */ /* 0x000fe200078e0017 */
[----:B------:R-:W-:Y:S06]  /*6ab0*/  @!P0 BRA `(.L_x_168) ;  /* 0x0000000000288947 */ /* 0x000fec0003800000 */
        /* <DEDUP_REMOVED lines=10> */
.L_x_168:
[----:B------:R-:W-:Y:S02]  /*6b60*/  ISETP.NE.AND P0, PT, R2, 0x1, PT ;  /* 0x000000010200780c */ /* 0x000fe40003f05270 */
[----:B-1----:R-:W-:Y:S01]  /*6b70*/  SHF.R.U64 R6, R8, R26, R9 ;  /* 0x0000001a08067219 */ /* 0x002fe20000001209 */
[----:B0-----:R-:W-:Y:S01]  /*6b80*/  VIADD R9, R20, 0xffffffff ;  /* 0xffffffff14097836 */ /* 0x001fe20000000000 */
[----:B------:R-:W-:Y:S02]  /*6b90*/  SHF.L.U32 R30, R30, R25, RZ ;  /* 0x000000191e1e7219 */ /* 0x000fe400000006ff */
[----:B------:R-:W-:Y:S01]  /*6ba0*/  LOP3.LUT R5, R21, R32, RZ, 0xc0, !PT ;  /* 0x0000002015057212 */ /* 0x000fe200078ec0ff */
[----:B------:R-:W-:-:S04]  /*6bb0*/  IMAD.MOV R8, RZ, RZ, -R6 ;  /* 0x000000ffff087224 */ /* 0x000fc800078e0a06 */
[----:B------:R-:W-:Y:S01]  /*6bc0*/  IMAD R6, R30, R6, R5 ;  /* 0x000000061e067224 */ /* 0x000fe200078e0205 */
[----:B------:R-:W-:Y:S01]  /*6bd0*/  LOP3.LUT R5, R14, R9, RZ, 0xc0, !PT ;  /* 0x000000090e057212 */ /* 0x000fe200078ec0ff */
[----:B------:R-:W-:Y:S02]  /*6be0*/  @P0 IMAD R3, R7, R24, R4 ;  /* 0x0000001807030224 */ /* 0x000fe400078e0204 */
[----:B--2---:R-:W-:Y:S02]  /*6bf0*/  IMAD R4, R8, R27, R23 ;  /* 0x0000001b08047224 */ /* 0x004fe400078e0217 */
[----:B---3--:R-:W-:Y:S02]  /*6c00*/  IMAD R3, R6, R31, R3 ;  /* 0x0000001f06037224 */ /* 0x008fe400078e0203 */
[----:B------:R-:W-:Y:S02]  /*6c10*/  IMAD R4, R4, R20, R5 ;  /* 0x0000001404047224 */ /* 0x000fe400078e0205 */
[----:B------:R-:W-:-:S02]  /*6c20*/  IMAD.MOV.U32 R8, RZ, RZ, 0x1 ;  /* 0x00000001ff087424 */ /* 0x000fc400078e00ff */
[----:B------:R-:W-:Y:S01]  /*6c30*/  IMAD.MOV.U32 R6, RZ, RZ, R22 ;  /* 0x000000ffff067224 */ /* 0x000fe200078e0016 */
[----:B------:R-:W-:Y:S02]  /*6c40*/  SEL R20, R4, R3, !P0 ;  /* 0x0000000304147207 */ /* 0x000fe40004000000 */
[----:B------:R-:W-:-:S07]  /*6c50*/  SEL R21, R3, R4, !P0 ;  /* 0x0000000403157207 */ /* 0x000fce0004000000 */
.L_x_166:
[----:B------:R-:W-:-:S08]  /*6c60*/  NOP ;  /* 0x0000000000007918 */ /* 0x000fd00000000000 */
[----:B------:R-:W0:-:S00]  /*6c70*/  USETMAXREG.DEALLOC.CTAPOOL 0x28 ;  /* 0x00000028000079c8 */ /* 0x000e0000080e0500 */
[----:B0-----:R-:W-:-:S13]  /*6c80*/  ISETP.NE.AND P0, PT, R0, RZ, PT ;  /* 0x000000ff0000720c */ /* 0x001fda0003f05270 */
[----:B------:R-:W-:Y:S05]  /*6c90*/  @P0 EXIT ;  /* 0x000000000000094d */ /* 0x000fea0003800000 */
[----:B------:R-:W-:Y:S01]  /*6ca0*/  LOP3.LUT P0, RZ, R8, 0xff, RZ, 0xc0, !PT ;  /* 0x000000ff08ff7812 */ /* 0x000fe2000780c0ff */
[----:B------:R-:W-:Y:S02]  /*6cb0*/  IMAD.MOV.U32 R0, RZ, RZ, 0x1 ;  /* 0x00000001ff007424 */ /* 0x000fe400078e00ff */
[----:B------:R-:W-:-:S10]  /*6cc0*/  IMAD.MOV.U32 R3, RZ, RZ, RZ ;  /* 0x000000ffff037224 */ /* 0x000fd400078e00ff */
[----:B------:R-:W-:Y:S05]  /*6cd0*/  @!P0 BRA `(.L_x_169) ;  /* 0x0000000c00488947 */ /* 0x000fea0003800000 */
[----:B------:R-:W0:Y:S01]  /*6ce0*/  LDC R0, c[0x0][0x28c] ;  /* 0x0000a300ff007b82 */ /* 0x000e220000000800 */
[----:B------:R-:W1:Y:S01]  /*6cf0*/  S2R R12, SR_CgaCtaId ;  /* 0x00000000000c7919 */ /* 0x000e620000008800 */
[----:B------:R-:W-:Y:S01]  /*6d00*/  ULDC UR5, c[0x0][0x600] ;  /* 0x0001800000057ab9 */ /* 0x000fe20000000800 */
[----:B------:R-:W-:Y:S01]  /*6d10*/  ULDC UR4, c[0x0][0xc] ;  /* 0x0000030000047ab9 */ /* 0x000fe20000000800 */
[----:B------:R-:W-:Y:S01]  /*6d20*/  UIADD3 UR16, UR5, -0x1, URZ ;  /* 0xffffffff05107890 */ /* 0x000fe2000fffe03f */
[----:B------:R-:W-:Y:S01]  /*6d30*/  BSSY B0, `(.L_x_169) ;  /* 0x00000cc000007945 */ /* 0x000fe20003800000 */
[----:B------:R-:W-:Y:S01]  /*6d40*/  ULDC UR6, c[0x0][0x658] ;  /* 0x0001960000067ab9 */ /* 0x000fe20000000800 */
[----:B------:R-:W-:Y:S01]  /*6d50*/  ULDC UR5, c[0x0][0x10] ;  /* 0x0000040000057ab9 */ /* 0x000fe20000000800 */
[----:B------:R-:W-:Y:S01]  /*6d60*/  UMOV UR7, 0xffffffff ;  /* 0xffffffff00077882 */ /* 0x000fe20000000000 */
[----:B------:R-:W-:Y:S01]  /*6d70*/  UMOV UR8, 0x1 ;  /* 0x0000000100087882 */ /* 0x000fe20000000000 */
[----:B------:R-:W-:Y:S01]  /*6d80*/  UIMAD.WIDE.U32 UR4, UR4, UR5, URZ ;  /* 0x00000005040472a5 */ /* 0x000fe2000f8e003f */
[----:B------:R-:W-:Y:S01]  /*6d90*/  IMAD.MOV.U32 R9, RZ, RZ, 0x1 ;  /* 0x00000001ff097424 */ /* 0x000fe200078e00ff */
[----:B------:R-:W-:Y:S01]  /*6da0*/  USHF.L.U32 UR7, UR7, UR6, URZ ;  /* 0x0000000607077299 */ /* 0x000fe2000800063f */
[----:B------:R-:W-:Y:S01]  /*6db0*/  LOP3.LUT R8, R19, 0x2, RZ, 0xfc, !PT ;  /* 0x0000000213087812 */ /* 0x000fe200078efcff */
[----:B------:R-:W-:-:S02]  /*6dc0*/  USHF.L.U32 UR18, UR8, UR6, URZ ;  /* 0x0000000608127299 */ /* 0x000fc4000800063f */
[----:B------:R-:W-:Y:S01]  /*6dd0*/  ULOP3.LUT UR17, URZ, UR7, URZ, 0x33, !UPT ;  /* 0x000000073f117292 */ /* 0x000fe2000f8e333f */
[----:B------:R-:W-:Y:S01]  /*6de0*/  ULDC UR6, c[0x0][0x14] ;  /* 0x0000050000067ab9 */ /* 0x000fe20000000800 */
[----:B------:R-:W-:Y:S01]  /*6df0*/  ULDC.64 UR22, c[0x0][0x198] ;  /* 0x0000660000167ab9 */ /* 0x000fe20000000a00 */
[----:B------:R-:W-:Y:S02]  /*6e00*/  UIMAD.WIDE.U32 UR20, UR4, UR6, URZ ;  /* 0x00000006041472a5 */ /* 0x000fe4000f8e003f */
[----:B------:R-:W-:Y:S01]  /*6e10*/  UIMAD UR13, UR5, UR6, URZ ;  /* 0x00000006050d72a4 */ /* 0x000fe2000f8e023f */
[----:B0-----:R-:W-:-:S03]  /*6e20*/  VIADD R0, R0, 0x1f ;  /* 0x0000001f00007836 */ /* 0x001fc60000000000 */
[----:B------:R-:W-:Y:S02]  /*6e30*/  UIADD3 UR13, UR21, UR13, URZ ;  /* 0x0000000d150d7290 */ /* 0x000fe4000fffe03f */
[----:B------:R-:W-:-:S04]  /*6e40*/  SHF.R.S32.HI R3, RZ, 0x1f, R0 ;  /* 0x0000001fff037819 */ /* 0x000fc80000011400 */
[----:B------:R-:W-:Y:S01]  /*6e50*/  LEA.HI R10, R3, R0, RZ, 0x5 ;  /* 0x00000000030a7211 */ /* 0x000fe200078f28ff */
[C---:B-1----:R-:W-:Y:S02]  /*6e60*/  IMAD.SHL.U32 R11, R12.reuse, 0x10, RZ ;  /* 0x000000100c0b7824 */ /* 0x042fe400078e00ff */
[----:B------:R-:W-:Y:S01]  /*6e70*/  IMAD.SHL.U32 R12, R12, 0x200, RZ ;  /* 0x000002000c0c7824 */ /* 0x000fe200078e00ff */
[----:B------:R-:W-:Y:S01]  /*6e80*/  SHF.R.S32.HI R10, RZ, 0x5, R10 ;  /* 0x00000005ff0a7819 */ /* 0x000fe2000001140a */
[----:B------:R-:W-:Y:S01]  /*6e90*/  IMAD.MOV.U32 R0, RZ, RZ, 0x1 ;  /* 0x00000001ff007424 */ /* 0x000fe200078e00ff */
[----:B------:R-:W-:Y:S01]  /*6ea0*/  LOP3.LUT R11, R11, 0x70, RZ, 0xc0, !PT ;  /* 0x000000700b0b7812 */ /* 0x000fe200078ec0ff */
[----:B------:R-:W-:Y:S01]  /*6eb0*/  IMAD.MOV.U32 R3, RZ, RZ, RZ ;  /* 0x000000ffff037224 */ /* 0x000fe200078e00ff */
[----:B------:R-:W-:Y:S01]  /*6ec0*/  LOP3.LUT R12, R12, 0xe00, RZ, 0xc0, !PT ;  /* 0x00000e000c0c7812 */ /* 0x000fe200078ec0ff */
[----:B------:R-:W-:-:S07]  /*6ed0*/  VIADD R13, R10, 0x1 ;  /* 0x000000010a0d7836 */ /* 0x000fce0000000000 */
.L_x_180:
[----:B------:R-:W-:-:S03]  /*6ee0*/  UMOV UR4, 0xffffffff ;  /* 0xffffffff00047882 */ /* 0x000fc60000000000 */
[----:B------:R-:W-:Y:S05]  /*6ef0*/  BRA.DIV UR4, `(.L_x_170) ;  /* 0x0000001604107947 */ /* 0x000fea000b800000 */
[----:B------:R-:W-:-:S13]  /*6f00*/  ELECT P6, URZ, PT ;  /* 0x00000000003f782f */ /* 0x000fda00038c0000 */
.L_x_201:
[----:B------:R-:W0:Y:S01]  /*6f10*/  LDC R4, c[0x0][0x28c] ;  /* 0x0000a300ff047b82 */ /* 0x000e220000000800 */
[----:B------:R-:W-:Y:S01]  /*6f20*/  BSSY B1, `(.L_x_171) ;  /* 0x0000038000017945 */ /* 0x000fe20003800000 */
[----:B0-----:R-:W-:-:S13]  /*6f30*/  ISETP.LT.OR P6, PT, R4, 0x1, !P6 ;  /* 0x000000010400780c */ /* 0x001fda00077c1670 */
[----:B------:R-:W-:Y:S05]  /*6f40*/  @P6 BRA `(.L_x_172) ;  /* 0x0000000000d46947 */ /* 0x000fea0003800000 */
[----:B------:R-:W-:Y:S02]  /*6f50*/  IMAD.SHL.U32 R21, R21, 0x80, RZ ;  /* 0x0000008015157824 */ /* 0x000fe400078e00ff */
[----:B------:R-:W-:Y:S02]  /*6f60*/  IMAD R20, R20, 0x80, R11 ;  /* 0x0000008014147824 */ /* 0x000fe400078e020b */
[----:B------:R-:W-:Y:S02]  /*6f70*/  IMAD.MOV.U32 R24, RZ, RZ, RZ ;  /* 0x000000ffff187224 */ /* 0x000fe400078e00ff */
[----:B------:R-:W-:Y:S02]  /*6f80*/  IMAD.MOV.U32 R4, RZ, RZ, R13 ;  /* 0x000000ffff047224 */ /* 0x000fe400078e000d */
[----:B------:R-:W-:Y:S02]  /*6f90*/  IMAD.MOV.U32 R5, RZ, RZ, R0 ;  /* 0x000000ffff057224 */ /* 0x000fe400078e0000 */
[----:B------:R-:W-:-:S07]  /*6fa0*/  IMAD.MOV.U32 R7, RZ, RZ, R3 ;  /* 0x000000ffff077224 */ /* 0x000fce00078e0003 */
.L_x_175:
[----:B------:R-:W0:Y:S01]  /*6fb0*/  S2R R15, SR_CgaCtaId ;  /* 0x00000000000f7919 */ /* 0x000e220000008800 */
[----:B------:R-:W-:Y:S02]  /*6fc0*/  MOV R14, 0x400 ;  /* 0x00000400000e7802 */ /* 0x000fe40000000f00 */
[----:B------:R-:W-:Y:S02]  /*6fd0*/  LOP3.LUT P1, RZ, R18, 0x7f, RZ, 0xc0, !PT ;  /* 0x0000007f12ff7812 */ /* 0x000fe4000782c0ff */
[----:B0-----:R-:W-:Y:S02]  /*6fe0*/  LEA R22, R15, R14, 0x18 ;  /* 0x0000000e0f167211 */ /* 0x001fe400078ec0ff */
[----:B------:R-:W-:-:S09]  /*6ff0*/  SHF.L.U32 R14, R5, 0x1f, RZ ;  /* 0x0000001f050e7819 */ /* 0x000fd200000006ff */
[----:B------:R-:W0:Y:S01]  /*7000*/  @!P1 LDC R15, c[0x0][0x500] ;  /* 0x00014000ff0f9b82 */ /* 0x000e220000000800 */
[----:B------:R-:W-:-:S04]  /*7010*/  IMAD R23, R7, 0x8, R22 ;  /* 0x0000000807177824 */ /* 0x000fc800078e0216 */
[----:B------:R-:W1:Y:S02]  /*7020*/  SYNCS.PHASECHK.TRANS64.TRYWAIT P0, [R23+URZ+0x70], R14 ;  /* 0x0000700e170075a7 */ /* 0x000e64000800017f */
[----:B-1----:R-:W-:Y:S05]  /*7030*/  @!P0 BRA `(.L_x_173) ;  /* 0x0000001000e08947 */ /* 0x002fea0003800000 */
.L_x_202:
[----:B-1----:R-:W-:Y:S01]  /*7040*/  PRMT R14, R8, 0x9910, RZ ;  /* 0x00009910080e7816 */ /* 0x002fe200000000ff */
[----:B0-----:R0:W-:Y:S03]  /*7050*/  @!P1 SYNCS.ARRIVE.TRANS64 RZ, [R23+URZ], R15 ;  /* 0x0000000f17ff99a7 */ /* 0x0011e6000800003f */
[----:B------:R-:W-:-:S13]  /*7060*/  ISETP.NE.AND P0, PT, R14, 0x2, PT ;  /* 0x000000020e00780c */ /* 0x000fda0003f05270 */
[----:B0-----:R-:W-:Y:S05]  /*7070*/  @P0 BRA `(.L_x_174) ;  /* 0x0000000000040947 */ /* 0x001fea0003800000 */
[----:B------:R-:W-:Y:S01]  /*7080*/  BPT.TRAP 0x1 ;  /* 0x000000040000795c */ /* 0x000fe20000300000 */
.L_x_174:
[----:B------:R-:W-:Y:S01]  /*7090*/  IMAD R14, R7, 0x1000, R12 ;  /* 0x00001000070e7824 */ /* 0x000fe200078e020c */
[----:B------:R-:W-:Y:S01]  /*70a0*/  R2UR UR9, R23 ;  /* 0x00000000170972ca */ /* 0x000fe200000e0000 */
[--C-:B------:R-:W-:Y:S01]  /*70b0*/  IMAD R15, R7, 0x2000, R22.reuse ;  /* 0x00002000070f7824 */ /* 0x100fe200078e0216 */
[----:B------:R-:W-:Y:S01]  /*70c0*/  UIADD3 UR4, UP0, UR22, 0xf0, URZ ;  /* 0x000000f016047890 */ /* 0x000fe2000ff1e03f */
[----:B------:R-:W-:Y:S01]  /*70d0*/  IMAD R14, R14, 0x2, R22 ;  /* 0x000000020e0e7824 */ /* 0x000fe200078e0216 */
[----:B------:R-:W-:Y:S01]  /*70e0*/  R2UR UR11, R21 ;  /* 0x00000000150b72ca */ /* 0x000fe200000e0000 */
[----:B------:R-:W-:Y:S01]  /*70f0*/  VIADD R4, R4, 0xffffffff ;  /* 0xffffffff04047836 */ /* 0x000fe20000000000 */
[----:B------:R-:W-:Y:S01]  /*7100*/  R2UR UR5, R15 ;  /* 0x000000000f0572ca */ /* 0x000fe200000e0000 */
[----:B------:R-:W-:Y:S01]  /*7110*/  UIADD3 UR24, UP1, UR22, 0x1f0, URZ ;  /* 0x000001f016187890 */ /* 0x000fe2000ff3e03f */
[----:B------:R-:W-:Y:S01]  /*7120*/  R2UR UR8, R14 ;  /* 0x000000000e0872ca */ /* 0x000fe200000e0000 */
[----:B------:R-:W-:Y:S01]  /*7130*/  VIADD R7, R7, 0x1 ;  /* 0x0000000107077836 */ /* 0x000fe20000000000 */
[----:B------:R-:W-:Y:S01]  /*7140*/  R2UR UR10, R24 ;  /* 0x00000000180a72ca */ /* 0x000fe200000e0000 */
[----:B------:R-:W-:Y:S01]  /*7150*/  UIADD3.X UR25, URZ, UR23, URZ, UP1, !UPT ;  /* 0x000000173f197290 */ /* 0x000fe20008ffe43f */
[----:B------:R-:W-:Y:S01]  /*7160*/  R2UR UR12, R6 ;  /* 0x00000000060c72ca */ /* 0x000fe200000e0000 */
[----:B------:R-:W-:Y:S01]  /*7170*/  UMOV UR6, 0x0 ;  /* 0x0000000000067882 */ /* 0x000fe20000000000 */
[----:B------:R-:W-:Y:S01]  /*7180*/  R2UR UR19, R20 ;  /* 0x00000000141372ca */ /* 0x000fe200000e0000 */
[----:B------:R-:W-:Y:S01]  /*7190*/  UMOV UR7, 0x10000000 ;  /* 0x1000000000077882 */ /* 0x000fe20000000000 */
[----:B------:R-:W-:Y:S01]  /*71a0*/  ISETP.GT.AND P1, PT, R4, 0x1, PT ;  /* 0x000000010400780c */ /* 0x000fe20003f24270 */
[----:B------:R-:W-:Y:S01]  /*71b0*/  UMOV UR26, 0xff0000 ;  /* 0x00ff0000001a7882 */ /* 0x000fe20000000000 */
[C---:B------:R-:W-:Y:S01]  /*71c0*/  ISETP.NE.AND P0, PT, R7.reuse, 0xe, PT ;  /* 0x0000000e0700780c */ /* 0x040fe20003f05270 */
[----:B------:R-:W-:Y:S01]  /*71d0*/  UIADD3 UR14, UR5, 0x200, URZ ;  /* 0x00000200050e7890 */ /* 0x000fe2000fffe03f */
[----:B------:R-:W-:Y:S01]  /*71e0*/  VIADD R24, R24, 0x20 ;  /* 0x0000002018187836 */ /* 0x000fe20000000000 */
[----:B------:R-:W-:Y:S01]  /*71f0*/  UIADD3.X UR5, URZ, UR23, URZ, UP0, !UPT ;  /* 0x000000173f057290 */ /* 0x000fe200087fe43f */
[----:B------:R-:W-:Y:S01]  /*7200*/  SEL R14, RZ, 0x1, P0 ;  /* 0x00000001ff0e7807 */ /* 0x000fe20000000000 */
[----:B------:R-:W-:Y:S01]  /*7210*/  UIADD3 UR15, UR8, 0x1c200, URZ ;  /* 0x0001c200080f7890 */ /* 0x000fe2000fffe03f */
[----:B------:R-:W-:-:S02]  /*7220*/  SEL R7, R7, RZ, P0 ;  /* 0x000000ff07077207 */ /* 0x000fc40000000000 */
[----:B------:R-:W-:Y:S01]  /*7230*/  UMOV UR8, UR14 ;  /* 0x0000000e00087c82 */ /* 0x000fe20008000000 */
[----:B------:R-:W-:-:S03]  /*7240*/  LOP3.LUT R5, R5, R14, RZ, 0x3c, !PT ;  /* 0x0000000e05057212 */ /* 0x000fc600078e3cff */
[----:B------:R0:W-:Y:S02]  /*7250*/  UTMALDG.3D [UR8], [UR4], desc[UR6] ;  /* 0x00000608040075b4 */ /* 0x0001e40008011000 */
[----:B0-----:R-:W-:Y:S01]  /*7260*/  UMOV UR8, UR15 ;  /* 0x0000000f00087c82 */ /* 0x001fe20008000000 */
[----:B------:R-:W-:Y:S02]  /*7270*/  UMOV UR11, UR19 ;  /* 0x00000013000b7c82 */ /* 0x000fe40008000000 */
[----:B------:R0:W-:Y:S02]  /*7280*/  UTMALDG.3D.MULTICAST [UR8], [UR24], UR26, desc[UR6] ;  /* 0x00000608180073b4 */ /* 0x0001e4000801181a */
[----:B0-----:R-:W-:Y:S05]  /*7290*/  @P1 BRA `(.L_x_175) ;  /* 0xfffffffc00441947 */ /* 0x001fea000383ffff */
.L_x_172:
[----:B------:R-:W-:Y:S05]  /*72a0*/  BSYNC B1 ;  /* 0x0000000000017941 */ /* 0x000fea0003800000 */
.L_x_171:
[----:B------:R-:W-:Y:S01]  /*72b0*/  LOP3.LUT P1, RZ, R9, 0xff, RZ, 0xc0, !PT ;  /* 0x000000ff09ff7812 */ /* 0x000fe2000782c0ff */
[C---:B------:R-:W-:Y:S01]  /*72c0*/  IMAD.IADD R6, R10.reuse, 0x1, R3 ;  /* 0x000000010a067824 */ /* 0x040fe200078e0203 */
[----:B------:R-:W-:Y:S01]  /*72d0*/  ULDC.64 UR4, c[0x0][0x650] ;  /* 0x0001940000047ab9 */ /* 0x000fe20000000a00 */
[----:B------:R-:W-:Y:S01]  /*72e0*/  ISETP.GE.U32.AND P2, PT, R10, 0xe, PT ;  /* 0x0000000e0a00780c */ /* 0x000fe20003f46070 */
[----:B------:R-:W-:Y:S01]  /*72f0*/  BSSY B1, `(.L_x_176) ;  /* 0x000006d000017945 */ /* 0x000fe20003800000 */
[----:B------:R-:W-:Y:S01]  /*7300*/  IMAD.MOV.U32 R21, RZ, RZ, -0x1 ;  /* 0xffffffffff157424 */ /* 0x000fe200078e00ff */
[----:B------:R-:W-:Y:S01]  /*7310*/  ISETP.GT.U32.AND P0, PT, R6, 0xd, PT ;  /* 0x0000000d0600780c */ /* 0x000fe20003f04070 */
[----:B------:R-:W-:Y:S01]  /*7320*/  IMAD.MOV.U32 R20, RZ, RZ, -0x1 ;  /* 0xffffffffff147424 */ /* 0x000fe200078e00ff */
[----:B------:R-:W-:Y:S02]  /*7330*/  SHF.R.U32.HI R4, RZ, 0x1, R6 ;  /* 0x00000001ff047819 */ /* 0x000fe40000011606 */
[----:B------:R-:W-:-:S02]  /*7340*/  ISETP.LT.U32.AND P0, PT, R10, 0xe, P0 ;  /* 0x0000000e0a00780c */ /* 0x000fc40000701070 */
[----:B------:R-:W-:Y:S01]  /*7350*/  PRMT R9, RZ, 0x7610, R9 ;  /* 0x00007610ff097816 */ /* 0x000fe20000000009 */
[----:B------:R-:W0:Y:S01]  /*7360*/  @P1 S2R R14, SR_CgaCtaId ;  /* 0x00000000000e1919 */ /* 0x000e220000008800 */
[----:B------:R-:W-:Y:S01]  /*7370*/  @P1 MOV R3, 0x400 ;  /* 0x0000040000031802 */ /* 0x000fe20000000f00 */
[----:B------:R-:W-:-:S05]  /*7380*/  IMAD.WIDE.U32 R4, R4, -0x6db6db6d, RZ ;  /* 0x9249249304047825 */ /* 0x000fca00078e00ff */
[----:B------:R-:W-:Y:S02]  /*7390*/  SHF.R.U32.HI R5, RZ, 0x2, R5 ;  /* 0x00000002ff057819 */ /* 0x000fe40000011605 */
[----:B------:R-:W-:Y:S02]  /*73a0*/  PRMT R4, RZ, 0x7610, R4 ;  /* 0x00007610ff047816 */ /* 0x000fe40000000004 */
[----:B0-----:R-:W-:-:S04]  /*73b0*/  @P1 LEA R3, R14, R3, 0x18 ;  /* 0x000000030e031211 */ /* 0x001fc800078ec0ff */
[----:B------:R0:W-:Y:S01]  /*73c0*/  @P1 SYNCS.ARRIVE.TRANS64.A1T0 RZ, [R3+URZ+0xf8], RZ ;  /* 0x0000f8ff03ff19a7 */ /* 0x0001e2000810003f */
[----:B------:R-:W-:-:S04]  /*73d0*/  IADD3 R16, P1, R16, UR20, RZ ;  /* 0x0000001410107c10 */ /* 0x000fc8000ff3e0ff */
[----:B------:R-:W-:Y:S02]  /*73e0*/  IADD3.X R17, R17, UR13, RZ, P1, !PT ;  /* 0x0000000d11117c10 */ /* 0x000fe40008ffe4ff */
[----:B0-----:R-:W-:Y:S02]  /*73f0*/  SEL R3, RZ, 0x1, !P0 ;  /* 0x00000001ff037807 */ /* 0x001fe40004000000 */
[----:B------:R-:W-:Y:S02]  /*7400*/  ISETP.GE.U32.AND P0, PT, R16, UR4, PT ;  /* 0x0000000410007c0c */ /* 0x000fe4000bf06070 */
[----:B------:R-:W-:Y:S01]  /*7410*/  LOP3.LUT R0, R0, R3, RZ, 0x3c, !PT ;  /* 0x0000000300007212 */ /* 0x000fe200078e3cff */
[----:B------:R-:W-:Y:S01]  /*7420*/  IMAD R3, R5, -0xe, R6 ;  /* 0xfffffff205037824 */ /* 0x000fe200078e0206 */
[----:B------:R-:W-:Y:S01]  /*7430*/  ISETP.GE.U32.AND.EX P0, PT, R17, UR5, PT, P0 ;  /* 0x0000000511007c0c */ /* 0x000fe2000bf06100 */
[----:B------:R-:W-:Y:S01]  /*7440*/  IMAD.MOV.U32 R6, RZ, RZ, -0x1 ;  /* 0xffffffffff067424 */ /* 0x000fe200078e00ff */
[----:B------:R-:W-:-:S11]  /*7450*/  @P2 LOP3.LUT R0, R0, 0x1, R5, 0x78, !PT ;  /* 0x0000000100002812 */ /* 0x000fd600078e7805 */
[----:B------:R-:W-:Y:S05]  /*7460*/  @P0 BRA `(.L_x_177) ;  /* 0x0000000400540947 */ /* 0x000fea0003800000 */
[----:B------:R-:W0:Y:S01]  /*7470*/  S2R R15, SR_CTAID.X ;  /* 0x00000000000f7919 */ /* 0x000e220000002500 */
[----:B------:R-:W-:Y:S01]  /*7480*/  ULDC.64 UR4, c[0x0][0x628] ;  /* 0x00018a0000047ab9 */ /* 0x000fe20000000a00 */
[----:B------:R-:W-:Y:S01]  /*7490*/  ULDC UR7, c[0x0][0x630] ;  /* 0x00018c0000077ab9 */ /* 0x000fe20000000800 */
[----:B------:R-:W-:Y:S01]  /*74a0*/  ISETP.NE.U32.AND P0, PT, RZ, UR4, PT ;  /* 0x00000004ff007c0c */ /* 0x000fe2000bf05070 */
[----:B------:R-:W1:Y:S01]  /*74b0*/  S2R R20, SR_CTAID.Y ;  /* 0x0000000000147919 */ /* 0x000e620000002600 */
[----:B------:R-:W-:Y:S01]  /*74c0*/  ULDC UR8, c[0x0][0x150] ;  /* 0x0000540000087ab9 */ /* 0x000fe20000000800 */
[----:B------:R-:W-:Y:S01]  /*74d0*/  IMAD.MOV.U32 R4, RZ, RZ, R16 ;  /* 0x000000ffff047224 */ /* 0x000fe200078e0010 */
[----:B------:R-:W-:Y:S01]  /*74e0*/  ISETP.NE.AND.EX P0, PT, RZ, UR5, PT, P0 ;  /* 0x00000005ff007c0c */ /* 0x000fe2000bf05300 */
[----:B------:R-:W-:Y:S01]  /*74f0*/  IMAD.MOV.U32 R5, RZ, RZ, R17 ;  /* 0x000000ffff057224 */ /* 0x000fe200078e0011 */
[----:B0-----:R-:W-:-:S11]  /*7500*/  I2FP.F32.U32 R22, R15 ;  /* 0x0000000f00167245 */ /* 0x001fd60000201000 */
[----:B------:R-:W-:Y:S05]  /*7510*/  @!P0 BRA `(.L_x_178) ;  /* 0x0000000000288947 */ /* 0x000fea0003800000 */
[----:B------:R-:W-:Y:S02]  /*7520*/  ULDC UR6, c[0x0][0x634] ;  /* 0x00018d0000067ab9 */ /* 0x000fe40000000800 */
[----:B------:R-:W-:-:S05]  /*7530*/  IADD3 R5, P0, R16, UR6, RZ ;  /* 0x0000000610057c10 */ /* 0x000fca000ff1e0ff */
[----:B------:R-:W-:-:S04]  /*7540*/  IMAD.X R21, RZ, RZ, R17, P0 ;  /* 0x000000ffff157224 */ /* 0x000fc800000e0611 */
[----:B------:R-:W-:-:S04]  /*7550*/  IMAD.WIDE.U32 R6, R21, UR4, RZ ;  /* 0x0000000415067c25 */ /* 0x000fc8000f8e00ff */
[----:B------:R-:W-:-:S04]  /*7560*/  IMAD.WIDE.U32 R6, P0, R5, UR5, R6 ;  /* 0x0000000505067c25 */ /* 0x000fc8000f800006 */
[----:B------:R-:W-:-:S04]  /*7570*/  IMAD.WIDE.U32 R4, R5, UR4, RZ ;  /* 0x0000000405047c25 */ /* 0x000fc8000f8e00ff */
[----:B------:R-:W-:Y:S01]  /*7580*/  IMAD.MOV.U32 R4, RZ, RZ, R7 ;  /* 0x000000ffff047224 */ /* 0x000fe200078e0007 */
[----:B------:R-:W-:Y:S01]  /*7590*/  IADD3 RZ, P1, R5, R6, RZ ;  /* 0x0000000605ff7210 */ /* 0x000fe20007f3e0ff */
[----:B------:R-:W-:-:S04]  /*75a0*/  IMAD.X R5, RZ, RZ, RZ, P0 ;  /* 0x000000ffff057224 */ /* 0x000fc800000e06ff */
[----:B------:R-:W-:-:S08]  /*75b0*/  IMAD.WIDE.U32.X R4, R21, UR5, R4, P1 ;  /* 0x0000000515047c25 */ /* 0x000fd000088e0404 */
.L_x_178:
[--C-:B------:R-:W-:Y:S01]  /*75c0*/  SHF.R.U64 R14, R4, UR7, R5.reuse ;  /* 0x00000007040e7c19 */ /* 0x100fe20008001205 */
[----:B------:R-:W-:Y:S01]  /*75d0*/  FMUL R22, R22, UR8 ;  /* 0x0000000816167c20 */ /* 0x000fe20008400000 */
[----:B------:R-:W-:Y:S01]  /*75e0*/  SHF.R.U32.HI R4, RZ, UR7, R5 ;  /* 0x00000007ff047c19 */ /* 0x000fe20008011605 */
[----:B------:R-:W0:Y:S01]  /*75f0*/  LDC R6, c[0x0][0x144] ;  /* 0x00005100ff067b82 */ /* 0x000e220000000800 */
[----:B------:R-:W-:Y:S01]  /*7600*/  IADD3 R5, P0, RZ, -R14, RZ ;  /* 0x8000000eff057210 */ /* 0x000fe20007f1e0ff */
[----:B------:R-:W-:Y:S01]  /*7610*/  ULDC UR6, c[0x0][0x154] ;  /* 0x0000550000067ab9 */ /* 0x000fe20000000800 */
[----:B-1----:R-:W-:Y:S01]  /*7620*/  I2FP.F32.U32 R7, R20 ;  /* 0x0000001400077245 */ /* 0x002fe20000201000 */
[----:B------:R-:W1:Y:S01]  /*7630*/  F2I.U32.TRUNC.NTZ R22, R22 ;  /* 0x0000001600167305 */ /* 0x000e62000020f000 */
[----:B------:R-:W-:Y:S01]  /*7640*/  ULDC.64 UR4, c[0x0][0x620] ;  /* 0x0001880000047ab9 */ /* 0x000fe20000000a00 */
[----:B------:R-:W-:Y:S01]  /*7650*/  IMAD.X R4, RZ, RZ, ~R4, P0 ;  /* 0x000000ffff047224 */ /* 0x000fe200000e0e04 */
[----:B------:R-:W-:Y:S01]  /*7660*/  ISETP.NE.AND P2, PT, R2, 0x1, PT ;  /* 0x000000010200780c */ /* 0x000fe20003f45270 */
[----:B------:R-:W-:Y:S01]  /*7670*/  FMUL R23, R7, UR6 ;  /* 0x0000000607177c20 */ /* 0x000fe20008400000 */
[----:B------:R-:W2:Y:S01]  /*7680*/  LDC R25, c[0x0][0x148] ;  /* 0x00005200ff197b82 */ /* 0x000ea20000000800 */
[----:B------:R-:W-:Y:S01]  /*7690*/  IMAD R4, R4, UR4, RZ ;  /* 0x0000000404047c24 */ /* 0x000fe2000f8e02ff */
[----:B------:R-:W-:-:S02]  /*76a0*/  ULDC.64 UR6, c[0x0][0x640] ;  /* 0x0001900000067ab9 */ /* 0x000fc40000000a00 */
[----:B------:R-:W-:Y:S01]  /*76b0*/  ISETP.NE.U32.AND P0, PT, RZ, UR6, PT ;  /* 0x00000006ff007c0c */ /* 0x000fe2000bf05070 */
[----:B------:R-:W3:Y:S01]  /*76c0*/  F2I.U32.TRUNC.NTZ R23, R23 ;  /* 0x0000001700177305 */ /* 0x000ee2000020f000 */
[C---:B------:R-:W-:Y:S02]  /*76d0*/  IMAD R7, R5.reuse, UR5, R4 ;  /* 0x0000000505077c24 */ /* 0x040fe4000f8e0204 */
[----:B------:R-:W-:Y:S01]  /*76e0*/  IMAD.WIDE.U32 R4, R5, UR4, R16 ;  /* 0x0000000405047c25 */ /* 0x000fe2000f8e0010 */
[----:B------:R-:W-:Y:S01]  /*76f0*/  ULDC UR4, c[0x0][0x618] ;  /* 0x0001860000047ab9 */ /* 0x000fe20000000800 */
[----:B------:R-:W-:Y:S02]  /*7700*/  ISETP.NE.AND.EX P0, PT, RZ, UR7, PT, P0 ;  /* 0x00000007ff007c0c */ /* 0x000fe4000bf05300 */
[----:B------:R-:W-:Y:S02]  /*7710*/  IMAD.IADD R5, R5, 0x1, R7 ;  /* 0x0000000105057824 */ /* 0x000fe400078e0207 */
[----:B-1----:R-:W-:-:S03]  /*7720*/  IMAD.MOV R22, RZ, RZ, -R22 ;  /* 0x000000ffff167224 */ /* 0x002fc600078e0a16 */
[----:B------:R-:W-:Y:S01]  /*7730*/  SHF.R.U64 R21, R4, UR4, R5 ;  /* 0x0000000404157c19 */ /* 0x000fe20008001205 */
[----:B0-----:R-:W-:Y:S01]  /*7740*/  IMAD R15, R6, R22, R15 ;  /* 0x00000016060f7224 */ /* 0x001fe200078e020f */
[----:B------:R-:W-:Y:S01]  /*7750*/  SHF.R.U32.HI R4, RZ, UR4, R5 ;  /* 0x00000004ff047c19 */ /* 0x000fe20008011605 */
[----:B------:R-:W-:Y:S01]  /*7760*/  ULDC UR4, c[0x0][0x608] ;  /* 0x0001820000047ab9 */ /* 0x000fe20000000800 */
[----:B---3--:R-:W-:Y:S02]  /*7770*/  IMAD.MOV R6, RZ, RZ, -R23 ;  /* 0x000000ffff067224 */ /* 0x008fe400078e0a17 */
[--C-:B------:R-:W-:Y:S02]  /*7780*/  SHF.R.U64 R22, R21, UR4, R4.reuse ;  /* 0x0000000415167c19 */ /* 0x100fe40008001204 */
[----:B------:R-:W-:Y:S01]  /*7790*/  SHF.R.U32.HI R5, RZ, UR4, R4 ;  /* 0x00000004ff057c19 */ /* 0x000fe20008011604 */
[----:B------:R-:W-:Y:S01]  /*77a0*/  ULDC UR4, c[0x0][0x658] ;  /* 0x0001960000047ab9 */ /* 0x000fe20000000800 */
[----:B--2---:R-:W-:-:S02]  /*77b0*/  @P2 IMAD R15, R25, R6, R20 ;  /* 0x00000006190f2224 */ /* 0x004fc400078e0214 */
[--C-:B------:R-:W-:Y:S02]  /*77c0*/  SHF.R.U64 R20, R22, UR4, R5.reuse ;  /* 0x0000000416147c19 */ /* 0x100fe40008001205 */
[----:B------:R-:W-:-:S03]  /*77d0*/  SHF.R.U32.HI R23, RZ, UR4, R5 ;  /* 0x00000004ff177c19 */ /* 0x000fc60008011605 */
[----:B------:R-:W-:Y:S02]  /*77e0*/  IMAD.MOV.U32 R6, RZ, RZ, R20 ;  /* 0x000000ffff067224 */ /* 0x000fe400078e0014 */
[----:B------:R-:W-:Y:S01]  /*77f0*/  IMAD.MOV.U32 R5, RZ, RZ, R23 ;  /* 0x000000ffff057224 */ /* 0x000fe200078e0017 */
[----:B------:R-:W-:Y:S06]  /*7800*/  @!P0 BRA `(.L_x_179) ;  /* 0x00000000002c8947 */ /* 0x000fec0003800000 */
        /* <DEDUP_REMOVED lines=9> */
[----:B------:R-:W-:-:S04]  /*78a0*/  IMAD.WIDE.U32.X R4, R23, UR7, R4, P1 ;  /* 0x0000000717047c25 */ /* 0x000fc800088e0404 */
[----:B------:R-:W-:-:S07]  /*78b0*/  IMAD.MOV.U32 R6, RZ, RZ, R4 ;  /* 0x000000ffff067224 */ /* 0x000fce00078e0004 */
.L_x_179:
[----:B------:R-:W-:Y:S01]  /*78c0*/  ULDC UR4, c[0x0][0x648] ;  /* 0x0001920000047ab9 */ /* 0x000fe20000000800 */
[----:B------:R-:W-:Y:S01]  /*78d0*/  LOP3.LUT R4, R22, UR17, RZ, 0xc0, !PT ;  /* 0x0000001116047c12 */ /* 0x000fe2000f8ec0ff */
[----:B------:R-:W-:Y:S01]  /*78e0*/  ULDC UR5, c[0x0][0x610] ;  /* 0x0001840000057ab9 */ /* 0x000fe20000000800 */
[----:B------:R-:W-:Y:S01]  /*78f0*/  SHF.R.U64 R5, R6, UR4, R5 ;  /* 0x0000000406057c19 */ /* 0x000fe20008001205 */
[----:B------:R-:W-:Y:S01]  /*7900*/  ULDC UR4, c[0x0][0x638] ;  /* 0x00018e0000047ab9 */ /* 0x000fe20000000800 */
[----:B------:R-:W-:-:S03]  /*7910*/  LOP3.LUT R21, R21, UR16, RZ, 0xc0, !PT ;  /* 0x0000001015157c12 */ /* 0x000fc6000f8ec0ff */
[----:B------:R-:W-:Y:S02]  /*7920*/  IMAD.MOV R7, RZ, RZ, -R5 ;  /* 0x000000ffff077224 */ /* 0x000fe400078e0a05 */
[----:B------:R-:W-:Y:S02]  /*7930*/  IMAD R4, R5, UR18, R4 ;  /* 0x0000001205047c24 */ /* 0x000fe4000f8e0204 */
[----:B------:R-:W-:Y:S01]  /*7940*/  IMAD R20, R7, UR4, R20 ;  /* 0x0000000407147c24 */ /* 0x000fe2000f8e0214 */
[----:B------:R-:W-:Y:S01]  /*7950*/  ULDC UR4, c[0x0][0x600] ;  /* 0x0001800000047ab9 */ /* 0x000fe20000000800 */
[----:B------:R-:W-:Y:S02]  /*7960*/  IMAD R15, R4, UR5, R15 ;  /* 0x00000005040f7c24 */ /* 0x000fe4000f8e020f */
[----:B------:R-:W-:Y:S02]  /*7970*/  IMAD R6, R20, UR4, R21 ;  /* 0x0000000414067c24 */ /* 0x000fe4000f8e0215 */
[----:B------:R-:W-:-:S03]  /*7980*/  IMAD.MOV.U32 R4, RZ, RZ, 0x1 ;  /* 0x00000001ff047424 */ /* 0x000fc600078e00ff */
[----:B------:R-:W-:Y:S02]  /*7990*/  SEL R20, R6, R15, !P2 ;  /* 0x0000000f06147207 */ /* 0x000fe40005000000 */
[----:B------:R-:W-:Y:S01]  /*79a0*/  SEL R21, R15, R6, !P2 ;  /* 0x000000060f157207 */ /* 0x000fe20005000000 */
[----:B------:R-:W-:-:S07]  /*79b0*/  IMAD.MOV.U32 R6, RZ, RZ, R14 ;  /* 0x000000ffff067224 */ /* 0x000fce00078e000e */
.L_x_177:
[----:B------:R-:W-:Y:S05]  /*79c0*/  BSYNC B1 ;  /* 0x0000000000017941 */ /* 0x000fea0003800000 */
.L_x_176:
[----:B------:R-:W-:-:S13]  /*79d0*/  LOP3.LUT P0, RZ, R4, 0xff, RZ, 0xc0, !PT ;  /* 0x000000ff04ff7812 */ /* 0x000fda000780c0ff */
[----:B------:R-:W-:Y:S05]  /*79e0*/  @P0 BRA `(.L_x_180) ;  /* 0xfffffff4003c0947 */ /* 0x000fea000383ffff */
[----:B------:R-:W-:Y:S05]  /*79f0*/  BSYNC B0 ;  /* 0x0000000000007941 */ /* 0x000fea0003800000 */
.L_x_169:
[----:B------:R-:W-:-:S03]  /*7a00*/  UMOV UR4, 0xffffffff ;  /* 0xffffffff00047882 */ /* 0x000fc60000000000 */
[----:B------:R-:W-:Y:S05]  /*7a10*/  BRA.DIV UR4, `(.L_x_181) ;  /* 0x0000000a047c7947 */ /* 0x000fea000b800000 */
[----:B------:R-:W-:-:S13]  /*7a20*/  ELECT P6, URZ, PT ;  /* 0x00000000003f782f */ /* 0x000fda00038c0000 */
.L_x_205:
[----:B------:R-:W-:Y:S04]  /*7a30*/  BSSY B0, `(.L_x_182) ;  /* 0x0000085000007945 */ /* 0x000fe80003800000 */
[----:B------:R-:W-:Y:S05]  /*7a40*/  @!P6 BRA `(.L_x_183) ;  /* 0x00000008000ce947 */ /* 0x000fea0003800000 */
[----:B------:R-:W-:-:S04]  /*7a50*/  LOP3.LUT R19, R19, 0x2, RZ, 0xfc, !PT ;  /* 0x0000000213137812 */ /* 0x000fc800078efcff */
[----:B------:R-:W-:-:S13]  /*7a60*/  ISETP.NE.AND P0, PT, R19, 0x3, PT ;  /* 0x000000031300780c */ /* 0x000fda0003f05270 */
[----:B------:R-:W-:Y:S05]  /*7a70*/  @!P0 BRA `(.L_x_184) ;  /* 0x0000000000048947 */ /* 0x000fea0003800000 */
[----:B------:R-:W-:Y:S01]  /*7a80*/  BPT.TRAP 0x1 ;  /* 0x000000040000795c */ /* 0x000fe20000300000 */
.L_x_184:
[----:B------:R-:W0:Y:S01]  /*7a90*/  S2R R5, SR_CgaCtaId ;  /* 0x0000000000057919 */ /* 0x000e220000008800 */
[----:B------:R-:W-:Y:S02]  /*7aa0*/  MOV R2, 0x400 ;  /* 0x0000040000027802 */ /* 0x000fe40000000f00 */
[----:B------:R-:W-:Y:S02]  /*7ab0*/  SHF.L.U32 R4, R0, 0x1f, RZ ;  /* 0x0000001f00047819 */ /* 0x000fe400000006ff */
[----:B0-----:R-:W-:-:S05]  /*7ac0*/  LEA R2, R5, R2, 0x18 ;  /* 0x0000000205027211 */ /* 0x001fca00078ec0ff */
[----:B------:R-:W-:-:S04]  /*7ad0*/  VIADD R2, R2, 0x70 ;  /* 0x0000007002027836 */ /* 0x000fc80000000000 */
[C---:B------:R-:W-:Y:S02]  /*7ae0*/  IMAD R7, R3.reuse, 0x8, R2 ;  /* 0x0000000803077824 */ /* 0x040fe400078e0202 */
[----:B------:R-:W-:Y:S02]  /*7af0*/  VIADD R3, R3, 0x1 ;  /* 0x0000000103037836 */ /* 0x000fe40000000000 */
[----:B------:R-:W0:Y:S03]  /*7b00*/  SYNCS.PHASECHK.TRANS64.TRYWAIT P0, [R7+URZ], R4 ;  /* 0x00000004070075a7 */ /* 0x000e26000800017f */
[----:B------:R-:W-:-:S04]  /*7b10*/  ISETP.NE.AND P1, PT, R3, 0xe, PT ;  /* 0x0000000e0300780c */ /* 0x000fc80003f25270 */
[----:B------:R-:W-:Y:S02]  /*7b20*/  SEL R5, RZ, 0x1, P1 ;  /* 0x00000001ff057807 */ /* 0x000fe40000800000 */
[----:B------:R-:W-:Y:S02]  /*7b30*/  SEL R3, R3, RZ, P1 ;  /* 0x000000ff03037207 */ /* 0x000fe40000800000 */
[----:B------:R-:W-:-:S03]  /*7b40*/  LOP3.LUT R6, R0, R5, RZ, 0x3c, !PT ;  /* 0x0000000500067212 */ /* 0x000fc600078e3cff */
[----:B------:R-:W-:Y:S01]  /*7b50*/  IMAD R8, R3, 0x8, R2 ;  /* 0x0000000803087824 */ /* 0x000fe200078e0202 */
[----:B------:R-:W-:Y:S01]  /*7b60*/  SHF.L.U32 R5, R6, 0x1f, RZ ;  /* 0x0000001f06057819 */ /* 0x000fe200000006ff */
[----:B0-----:R-:W-:Y:S06]  /*7b70*/  @!P0 BRA `(.L_x_185) ;  /* 0x0000000800448947 */ /* 0x001fec0003800000 */
.L_x_206:
[----:B------:R-:W1:Y:S01]  /*7b80*/  SYNCS.PHASECHK.TRANS64.TRYWAIT P0, [R8+URZ], R5 ;  /* 0x00000005080075a7 */ /* 0x000e62000800017f */
[----:B------:R-:W-:-:S05]  /*7b90*/  VIADD R0, R3, 0x1 ;  /* 0x0000000103007836 */ /* 0x000fca0000000000 */
[----:B------:R-:W-:-:S04]  /*7ba0*/  ISETP.NE.AND P1, PT, R0, 0xe, PT ;  /* 0x0000000e0000780c */ /* 0x000fc80003f25270 */
[----:B------:R-:W-:Y:S02]  /*7bb0*/  SEL R3, RZ, 0x1, P1 ;  /* 0x00000001ff037807 */ /* 0x000fe40000800000 */
[----:B0-----:R-:W-:Y:S02]  /*7bc0*/  SEL R7, R0, RZ, P1 ;  /* 0x000000ff00077207 */ /* 0x001fe40000800000 */
[----:B------:R-:W-:-:S03]  /*7bd0*/  LOP3.LUT R6, R6, R3, RZ, 0x3c, !PT ;  /* 0x0000000306067212 */ /* 0x000fc600078e3cff */
[----:B------:R-:W-:Y:S01]  /*7be0*/  IMAD R9, R7, 0x8, R2 ;  /* 0x0000000807097824 */ /* 0x000fe200078e0202 */
[----:B------:R-:W-:Y:S01]  /*7bf0*/  SHF.L.U32 R4, R6, 0x1f, RZ ;  /* 0x0000001f06047819 */ /* 0x000fe200000006ff */
[----:B-1----:R-:W-:Y:S06]  /*7c00*/  @!P0 BRA `(.L_x_186) ;  /* 0x0000000800348947 */ /* 0x002fec0003800000 */
.L_x_207:
[----:B------:R-:W1:Y:S01]  /*7c10*/  SYNCS.PHASECHK.TRANS64.TRYWAIT P0, [R9+URZ], R4 ;  /* 0x00000004090075a7 */ /* 0x000e62000800017f */
[----:B------:R-:W-:-:S05]  /*7c20*/  VIADD R0, R7, 0x1 ;  /* 0x0000000107007836 */ /* 0x000fca0000000000 */
[----:B------:R-:W-:-:S04]  /*7c30*/  ISETP.NE.AND P1, PT, R0, 0xe, PT ;  /* 0x0000000e0000780c */ /* 0x000fc80003f25270 */
[----:B------:R-:W-:Y:S02]  /*7c40*/  SEL R3, RZ, 0x1, P1 ;  /* 0x00000001ff037807 */ /* 0x000fe40000800000 */
[----:B------:R-:W-:Y:S02]  /*7c50*/  SEL R7, R0, RZ, P1 ;  /* 0x000000ff00077207 */ /* 0x000fe40000800000 */
[----:B------:R-:W-:-:S03]  /*7c60*/  LOP3.LUT R6, R6, R3, RZ, 0x3c, !PT ;  /* 0x0000000306067212 */ /* 0x000fc600078e3cff */
[----:B0-----:R-:W-:Y:S01]  /*7c70*/  IMAD R8, R7, 0x8, R2 ;  /* 0x0000000807087824 */ /* 0x001fe200078e0202 */
[----:B------:R-:W-:Y:S01]  /*7c80*/  SHF.L.U32 R5, R6, 0x1f, RZ ;  /* 0x0000001f06057819 */ /* 0x000fe200000006ff */
[----:B-1----:R-:W-:Y:S06]  /*7c90*/  @!P0 BRA `(.L_x_187) ;  /* 0x0000000800248947 */ /* 0x002fec0003800000 */
.L_x_208:
        /* <DEDUP_REMOVED lines=9> */
.L_x_209:
        /* <DEDUP_REMOVED lines=9> */
.L_x_210:
        /* <DEDUP_REMOVED lines=9> */
.L_x_211:
        /* <DEDUP_REMOVED lines=9> */
.L_x_212:
        /* <DEDUP_REMOVED lines=9> */
.L_x_213:
        /* <DEDUP_REMOVED lines=9> */
.L_x_214:
        /* <DEDUP_REMOVED lines=9> */
.L_x_215:
        /* <DEDUP_REMOVED lines=9> */
.L_x_216:
[----:B------:R-:W1:Y:S01]  /*8120*/  SYNCS.PHASECHK.TRANS64.TRYWAIT P0, [R8+URZ], R5 ;  /* 0x00000005080075a7 */ /* 0x000e62000800017f */
[----:B------:R-:W-:-:S05]  /*8130*/  VIADD R0, R7, 0x1 ;  /* 0x0000000107007836 */ /* 0x000fca0000000000 */
[----:B------:R-:W-:-:S04]  /*8140*/  ISETP.NE.AND P1, PT, R0, 0xe, PT ;  /* 0x0000000e0000780c */ /* 0x000fc80003f25270 */
[----:B------:R-:W-:Y:S02]  /*8150*/  SEL R3, RZ, 0x1, P1 ;  /* 0x00000001ff037807 */ /* 0x000fe40000800000 */
[----:B------:R-:W-:Y:S02]  /*8160*/  SEL R7, R0, RZ, P1 ;  /* 0x000000ff00077207 */ /* 0x000fe40000800000 */
[----:B0-----:R-:W-:-:S03]  /*8170*/  LOP3.LUT R9, R6, R3, RZ, 0x3c, !PT ;  /* 0x0000000306097212 */ /* 0x001fc600078e3cff */
[----:B------:R-:W-:Y:S01]  /*8180*/  IMAD R11, R7, 0x8, R2 ;  /* 0x00000008070b7824 */ /* 0x000fe200078e0202 */
[----:B------:R-:W-:Y:S01]  /*8190*/  SHF.L.U32 R6, R9, 0x1f, RZ ;  /* 0x0000001f09067819 */ /* 0x000fe200000006ff */
[----:B-1----:R-:W-:Y:S06]  /*81a0*/  @!P0 BRA `(.L_x_196) ;  /* 0x0000000400948947 */ /* 0x002fec0003800000 */
.L_x_217:
[----:B------:R-:W1:Y:S01]  /*81b0*/  SYNCS.PHASECHK.TRANS64.TRYWAIT P0, [R11+URZ], R6 ;  /* 0x000000060b0075a7 */ /* 0x000e62000800017f */
[----:B------:R-:W-:-:S05]  /*81c0*/  VIADD R0, R7, 0x1 ;  /* 0x0000000107007836 */ /* 0x000fca0000000000 */
[----:B------:R-:W-:-:S04]  /*81d0*/  ISETP.NE.AND P1, PT, R0, 0xe, PT ;  /* 0x0000000e0000780c */ /* 0x000fc80003f25270 */
[----:B------:R-:W-:Y:S02]  /*81e0*/  SEL R4, RZ, 0x1, P1 ;  /* 0x00000001ff047807 */ /* 0x000fe40000800000 */
[----:B------:R-:W-:Y:S02]  /*81f0*/  SEL R3, R0, RZ, P1 ;  /* 0x000000ff00037207 */ /* 0x000fe40000800000 */
[----:B------:R-:W-:Y:S01]  /*8200*/  LOP3.LUT R0, R9, R4, RZ, 0x3c, !PT ;  /* 0x0000000409007212 */ /* 0x000fe200078e3cff */
[----:B-1----:R-:W-:Y:S06]  /*8210*/  @!P0 BRA `(.L_x_197) ;  /* 0x00000004008c8947 */ /* 0x002fec0003800000 */
.L_x_218:
[----:B------:R-:W-:Y:S01]  /*8220*/  IMAD R3, R3, 0x8, R2 ;  /* 0x0000000803037824 */ /* 0x000fe200078e0202 */
[----:B------:R-:W-:-:S07]  /*8230*/  SHF.L.U32 R0, R0, 0x1f, RZ ;  /* 0x0000001f00007819 */ /* 0x000fce00000006ff */
.L_x_198:
[----:B--2---:R2:W3:Y:S02]  /*8240*/  SYNCS.PHASECHK.TRANS64.TRYWAIT P0, [R3+URZ], R0 ;  /* 0x00000000030075a7 */ /* 0x0044e4000800017f */
[----:B---3--:R-:W-:Y:S05]  /*8250*/  @!P0 NANOSLEEP.SYNCS 0x989680 ;  /* 0x009896800000895d */ /* 0x008fea0003900000 */
[----:B------:R-:W3:Y:S02]  /*8260*/  @!P0 SYNCS.PHASECHK.TRANS64 P0, [R3+URZ], R0 ;  /* 0x00000000030085a7 */ /* 0x000ee4000800007f */
[----:B---3--:R-:W-:Y:S05]  /*8270*/  @!P0 BRA `(.L_x_198) ;  /* 0xfffffffc00f08947 */ /* 0x008fea000383ffff */
.L_x_183:
[----:B------:R-:W-:Y:S05]  /*8280*/  BSYNC B0 ;  /* 0x0000000000007941 */ /* 0x000fea0003800000 */
.L_x_182:
[----:B------:R-:W-:Y:S05]  /*8290*/  EXIT ;  /* 0x000000000000794d */ /* 0x000fea0003800000 */
.L_x_22:
[----:B---3--:R3:W4:Y:S02]  /*82a0*/  SYNCS.PHASECHK.TRANS64.TRYWAIT P1, [R3+URZ], R0 ;  /* 0x00000000030075a7 */ /* 0x008724000802017f */
[----:B----4-:R-:W-:Y:S05]  /*82b0*/  @!P1 NANOSLEEP.SYNCS 0x989680 ;  /* 0x009896800000995d */ /* 0x010fea0003900000 */
[----:B------:R-:W4:Y:S02]  /*82c0*/  @!P1 SYNCS.PHASECHK.TRANS64 P1, [R3+URZ], R0 ;  /* 0x00000000030095a7 */ /* 0x000f24000802007f */
[----:B----4-:R-:W-:Y:S05]  /*82d0*/  @!P1 BRA `(.L_x_22) ;  /* 0xfffffffc00f09947 */ /* 0x010fea000383ffff */
[----:B------:R-:W-:Y:S05]  /*82e0*/  BRA `(.L_x_21) ;  /* 0xffffff9000e47947 */ /* 0x000fea000383ffff */
.L_x_27:
[----:B-1----:R1:W2:Y:S02]  /*82f0*/  SYNCS.PHASECHK.TRANS64.TRYWAIT P1, [R5+URZ], R4 ;  /* 0x00000004050075a7 */ /* 0x0022a4000802017f */
[----:B--2---:R-:W-:Y:S05]  /*8300*/  @!P1 NANOSLEEP.SYNCS 0x989680 ;  /* 0x009896800000995d */ /* 0x004fea0003900000 */
[----:B------:R-:W2:Y:S02]  /*8310*/  @!P1 SYNCS.PHASECHK.TRANS64 P1, [R5+URZ], R4 ;  /* 0x00000004050095a7 */ /* 0x000ea4000802007f */
[----:B--2---:R-:W-:Y:S05]  /*8320*/  @!P1 BRA `(.L_x_27) ;  /* 0xfffffffc00f09947 */ /* 0x004fea000383ffff */
[----:B------:R-:W-:Y:S05]  /*8330*/  BRA `(.L_x_26) ;  /* 0xffffff9400947947 */ /* 0x000fea000383ffff */
.L_x_170:
[----:B------:R-:W-:Y:S01]  /*8340*/  BSSY B1, `(.L_x_199) ;  /* 0x0000006000017945 */ /* 0x000fe20003800000 */
[----:B------:R-:W-:-:S07]  /*8350*/  IMAD.MOV.U32 R15, RZ, RZ, -0x1 ;  /* 0xffffffffff0f7424 */ /* 0x000fce00078e00ff */
[----:B------:R-:W-:Y:S05]  /*8360*/  WARPSYNC.COLLECTIVE R15, `(.L_x_200) ;  /* 0x000000000f0c7348 */ /* 0x000fea0003c00000 */
[----:B------:R-:W-:Y:S02]  /*8370*/  ELECT P6, UR62, PT ;  /* 0x00000000003e782f */ /* 0x000fe400038c0000 */
[----:B------:R-:W-:Y:S01]  /*8380*/  MOV R14, UR62 ;  /* 0x0000003e000e7c02 */ /* 0x000fe20008000f00 */
[----:B------:R-:W-:Y:S10]  /*8390*/  ENDCOLLECTIVE ;  /* 0x000000000000791b */ /* 0x000ff40003800000 */
.L_x_200:
[----:B------:R-:W-:Y:S05]  /*83a0*/  BSYNC B1 ;  /* 0x0000000000017941 */ /* 0x000fea0003800000 */
.L_x_199:
[----:B------:R-:W-:Y:S05]  /*83b0*/  BRA `(.L_x_201) ;  /* 0xffffffe800d47947 */ /* 0x000fea000383ffff */
.L_x_173:
[----:B-1----:R1:W2:Y:S02]  /*83c0*/  SYNCS.PHASECHK.TRANS64.TRYWAIT P0, [R23+URZ+0x70], R14 ;  /* 0x0000700e170075a7 */ /* 0x0022a4000800017f */
[----:B--2---:R-:W-:Y:S05]  /*83d0*/  @!P0 NANOSLEEP.SYNCS 0x989680 ;  /* 0x009896800000895d */ /* 0x004fea0003900000 */
[----:B------:R-:W2:Y:S02]  /*83e0*/  @!P0 SYNCS.PHASECHK.TRANS64 P0, [R23+URZ+0x70], R14 ;  /* 0x0000700e170085a7 */ /* 0x000ea4000800007f */
[----:B--2---:R-:W-:Y:S05]  /*83f0*/  @!P0 BRA `(.L_x_173) ;  /* 0xfffffffc00f08947 */ /* 0x004fea000383ffff */
[----:B------:R-:W-:Y:S05]  /*8400*/  BRA `(.L_x_202) ;  /* 0xffffffec000c7947 */ /* 0x000fea000383ffff */
.L_x_181:
[----:B------:R-:W-:Y:S01]  /*8410*/  BSSY B0, `(.L_x_203) ;  /* 0x0000006000007945 */ /* 0x000fe20003800000 */
[----:B------:R-:W-:-:S07]  /*8420*/  IMAD.MOV.U32 R15, RZ, RZ, -0x1 ;  /* 0xffffffffff0f7424 */ /* 0x000fce00078e00ff */
[----:B------:R-:W-:Y:S05]  /*8430*/  WARPSYNC.COLLECTIVE R15, `(.L_x_204) ;  /* 0x000000000f0c7348 */ /* 0x000fea0003c00000 */
[----:B------:R-:W-:Y:S02]  /*8440*/  ELECT P6, UR62, PT ;  /* 0x00000000003e782f */ /* 0x000fe400038c0000 */
[----:B------:R-:W-:Y:S01]  /*8450*/  MOV R14, UR62 ;  /* 0x0000003e000e7c02 */ /* 0x000fe20008000f00 */
[----:B------:R-:W-:Y:S10]  /*8460*/  ENDCOLLECTIVE ;  /* 0x000000000000791b */ /* 0x000ff40003800000 */
.L_x_204:
[----:B------:R-:W-:Y:S05]  /*8470*/  BSYNC B0 ;  /* 0x0000000000007941 */ /* 0x000fea0003800000 */
.L_x_203:
[----:B------:R-:W-:Y:S05]  /*8480*/  BRA `(.L_x_205) ;  /* 0xfffffff400687947 */ /* 0x000fea000383ffff */
.L_x_185:
[----:B0-----:R0:W1:Y:S02]  /*8490*/  SYNCS.PHASECHK.TRANS64.TRYWAIT P0, [R7+URZ], R4 ;  /* 0x00000004070075a7 */ /* 0x001064000800017f */
[----:B-1----:R-:W-:Y:S05]  /*84a0*/  @!P0 NANOSLEEP.SYNCS 0x989680 ;  /* 0x009896800000895d */ /* 0x002fea0003900000 */
[----:B------:R-:W1:Y:S02]  /*84b0*/  @!P0 SYNCS.PHASECHK.TRANS64 P0, [R7+URZ], R4 ;  /* 0x00000004070085a7 */ /* 0x000e64000800007f */
[----:B-1----:R-:W-:Y:S05]  /*84c0*/  @!P0 BRA `(.L_x_185) ;  /* 0xfffffffc00f08947 */ /* 0x002fea000383ffff */
[----:B------:R-:W-:Y:S05]  /*84d0*/  BRA `(.L_x_206) ;  /* 0xfffffff400a87947 */ /* 0x000fea000383ffff */
.L_x_186:
[----:B0-----:R0:W1:Y:S02]  /*84e0*/  SYNCS.PHASECHK.TRANS64.TRYWAIT P0, [R8+URZ], R5 ;  /* 0x00000005080075a7 */ /* 0x001064000800017f */
[----:B-1----:R-:W-:Y:S05]  /*84f0*/  @!P0 NANOSLEEP.SYNCS 0x989680 ;  /* 0x009896800000895d */ /* 0x002fea0003900000 */
[----:B------:R-:W1:Y:S02]  /*8500*/  @!P0 SYNCS.PHASECHK.TRANS64 P0, [R8+URZ], R5 ;  /* 0x00000005080085a7 */ /* 0x000e64000800007f */
[----:B-1----:R-:W-:Y:S05]  /*8510*/  @!P0 BRA `(.L_x_186) ;  /* 0xfffffffc00f08947 */ /* 0x002fea000383ffff */
[----:B------:R-:W-:Y:S05]  /*8520*/  BRA `(.L_x_207) ;  /* 0xfffffff400b87947 */ /* 0x000fea000383ffff */
.L_x_187:
[----:B0-----:R0:W1:Y:S02]  /*8530*/  SYNCS.PHASECHK.TRANS64.TRYWAIT P0, [R9+URZ], R4 ;  /* 0x00000004090075a7 */ /* 0x001064000800017f */
[----:B-1----:R-:W-:Y:S05]  /*8540*/  @!P0 NANOSLEEP.SYNCS 0x989680 ;  /* 0x009896800000895d */ /* 0x002fea0003900000 */
[----:B------:R-:W1:Y:S02]  /*8550*/  @!P0 SYNCS.PHASECHK.TRANS64 P0, [R9+URZ], R4 ;  /* 0x00000004090085a7 */ /* 0x000e64000800007f */
[----:B-1----:R-:W-:Y:S05]  /*8560*/  @!P0 BRA `(.L_x_187) ;  /* 0xfffffffc00f08947 */ /* 0x002fea000383ffff */
[----:B------:R-:W-:Y:S05]  /*8570*/  BRA `(.L_x_208) ;  /* 0xfffffff400c87947 */ /* 0x000fea000383ffff */
.L_x_188:
[----:B0-----:R0:W1:Y:S02]  /*8580*/  SYNCS.PHASECHK.TRANS64.TRYWAIT P0, [R8+URZ], R5 ;  /* 0x00000005080075a7 */ /* 0x001064000800017f */
[----:B-1----:R-:W-:Y:S05]  /*8590*/  @!P0 NANOSLEEP.SYNCS 0x989680 ;  /* 0x009896800000895d */ /* 0x002fea0003900000 */
[----:B------:R-:W1:Y:S02]  /*85a0*/  @!P0 SYNCS.PHASECHK.TRANS64 P0, [R8+URZ], R5 ;  /* 0x00000005080085a7 */ /* 0x000e64000800007f */
[----:B-1----:R-:W-:Y:S05]  /*85b0*/  @!P0 BRA `(.L_x_188) ;  /* 0xfffffffc00f08947 */ /* 0x002fea000383ffff */
[----:B------:R-:W-:Y:S05]  /*85c0*/  BRA `(.L_x_209) ;  /* 0xfffffff400d87947 */ /* 0x000fea000383ffff */
.L_x_189:
[----:B0-----:R0:W1:Y:S02]  /*85d0*/  SYNCS.PHASECHK.TRANS64.TRYWAIT P0, [R9+URZ], R4 ;  /* 0x00000004090075a7 */ /* 0x001064000800017f */
[----:B-1----:R-:W-:Y:S05]  /*85e0*/  @!P0 NANOSLEEP.SYNCS 0x989680 ;  /* 0x009896800000895d */ /* 0x002fea0003900000 */
[----:B------:R-:W1:Y:S02]  /*85f0*/  @!P0 SYNCS.PHASECHK.TRANS64 P0, [R9+URZ], R4 ;  /* 0x00000004090085a7 */ /* 0x000e64000800007f */
[----:B-1----:R-:W-:Y:S05]  /*8600*/  @!P0 BRA `(.L_x_189) ;  /* 0xfffffffc00f08947 */ /* 0x002fea000383ffff */
[----:B------:R-:W-:Y:S05]  /*8610*/  BRA `(.L_x_210) ;  /* 0xfffffff400e87947 */ /* 0x000fea000383ffff */
.L_x_190:
[----:B0-----:R0:W1:Y:S02]  /*8620*/  SYNCS.PHASECHK.TRANS64.TRYWAIT P0, [R8+URZ], R5 ;  /* 0x00000005080075a7 */ /* 0x001064000800017f */
[----:B-1----:R-:W-:Y:S05]  /*8630*/  @!P0 NANOSLEEP.SYNCS 0x989680 ;  /* 0x009896800000895d */ /* 0x002fea0003900000 */
[----:B------:R-:W1:Y:S02]  /*8640*/  @!P0 SYNCS.PHASECHK.TRANS64 P0, [R8+URZ], R5 ;  /* 0x00000005080085a7 */ /* 0x000e64000800007f */
[----:B-1----:R-:W-:Y:S05]  /*8650*/  @!P0 BRA `(.L_x_190) ;  /* 0xfffffffc00f08947 */ /* 0x002fea000383ffff */
[----:B------:R-:W-:Y:S05]  /*8660*/  BRA `(.L_x_211) ;  /* 0xfffffff400f87947 */ /* 0x000fea000383ffff */
.L_x_191:
[----:B0-----:R0:W1:Y:S02]  /*8670*/  SYNCS.PHASECHK.TRANS64.TRYWAIT P0, [R9+URZ], R4 ;  /* 0x00000004090075a7 */ /* 0x001064000800017f */
[----:B-1----:R-:W-:Y:S05]  /*8680*/  @!P0 NANOSLEEP.SYNCS 0x989680 ;  /* 0x009896800000895d */ /* 0x002fea0003900000 */
[----:B------:R-:W1:Y:S02]  /*8690*/  @!P0 SYNCS.PHASECHK.TRANS64 P0, [R9+URZ], R4 ;  /* 0x00000004090085a7 */ /* 0x000e64000800007f */
[----:B-1----:R-:W-:Y:S05]  /*86a0*/  @!P0 BRA `(.L_x_191) ;  /* 0xfffffffc00f08947 */ /* 0x002fea000383ffff */
[----:B------:R-:W-:Y:S05]  /*86b0*/  BRA `(.L_x_212) ;  /* 0xfffffff800087947 */ /* 0x000fea000383ffff */
.L_x_192:
[----:B0-----:R0:W1:Y:S02]  /*86c0*/  SYNCS.PHASECHK.TRANS64.TRYWAIT P0, [R8+URZ], R5 ;  /* 0x00000005080075a7 */ /* 0x001064000800017f */
[----:B-1----:R-:W-:Y:S05]  /*86d0*/  @!P0 NANOSLEEP.SYNCS 0x989680 ;  /* 0x009896800000895d */ /* 0x002fea0003900000 */
[----:B------:R-:W1:Y:S02]  /*86e0*/  @!P0 SYNCS.PHASECHK.TRANS64 P0, [R8+URZ], R5 ;  /* 0x00000005080085a7 */ /* 0x000e64000800007f */
[----:B-1----:R-:W-:Y:S05]  /*86f0*/  @!P0 BRA `(.L_x_192) ;  /* 0xfffffffc00f08947 */ /* 0x002fea000383ffff */
[----:B------:R-:W-:Y:S05]  /*8700*/  BRA `(.L_x_213) ;  /* 0xfffffff800187947 */ /* 0x000fea000383ffff */
.L_x_193:
[----:B0-----:R0:W1:Y:S02]  /*8710*/  SYNCS.PHASECHK.TRANS64.TRYWAIT P0, [R9+URZ], R4 ;  /* 0x00000004090075a7 */ /* 0x001064000800017f */
[----:B-1----:R-:W-:Y:S05]  /*8720*/  @!P0 NANOSLEEP.SYNCS 0x989680 ;  /* 0x009896800000895d */ /* 0x002fea0003900000 */
[----:B------:R-:W1:Y:S02]  /*8730*/  @!P0 SYNCS.PHASECHK.TRANS64 P0, [R9+URZ], R4 ;  /* 0x00000004090085a7 */ /* 0x000e64000800007f */
[----:B-1----:R-:W-:Y:S05]  /*8740*/  @!P0 BRA `(.L_x_193) ;  /* 0xfffffffc00f08947 */ /* 0x002fea000383ffff */
[----:B------:R-:W-:Y:S05]  /*8750*/  BRA `(.L_x_214) ;  /* 0xfffffff800287947 */ /* 0x000fea000383ffff */
.L_x_194:
[----:B0-----:R0:W1:Y:S02]  /*8760*/  SYNCS.PHASECHK.TRANS64.TRYWAIT P0, [R8+URZ], R5 ;  /* 0x00000005080075a7 */ /* 0x001064000800017f */
[----:B-1----:R-:W-:Y:S05]  /*8770*/  @!P0 NANOSLEEP.SYNCS 0x989680 ;  /* 0x009896800000895d */ /* 0x002fea0003900000 */
[----:B------:R-:W1:Y:S02]  /*8780*/  @!P0 SYNCS.PHASECHK.TRANS64 P0, [R8+URZ], R5 ;  /* 0x00000005080085a7 */ /* 0x000e64000800007f */
[----:B-1----:R-:W-:Y:S05]  /*8790*/  @!P0 BRA `(.L_x_194) ;  /* 0xfffffffc00f08947 */ /* 0x002fea000383ffff */
[----:B------:R-:W-:Y:S05]  /*87a0*/  BRA `(.L_x_215) ;  /* 0xfffffff800387947 */ /* 0x000fea000383ffff */
.L_x_195:
[----:B0-----:R0:W1:Y:S02]  /*87b0*/  SYNCS.PHASECHK.TRANS64.TRYWAIT P0, [R9+URZ], R4 ;  /* 0x00000004090075a7 */ /* 0x001064000800017f */
[----:B-1----:R-:W-:Y:S05]  /*87c0*/  @!P0 NANOSLEEP.SYNCS 0x989680 ;  /* 0x009896800000895d */ /* 0x002fea0003900000 */
[----:B------:R-:W1:Y:S02]  /*87d0*/  @!P0 SYNCS.PHASECHK.TRANS64 P0, [R9+URZ], R4 ;  /* 0x00000004090085a7 */ /* 0x000e64000800007f */
[----:B-1----:R-:W-:Y:S05]  /*87e0*/  @!P0 BRA `(.L_x_195) ;  /* 0xfffffffc00f08947 */ /* 0x002fea000383ffff */
[----:B------:R-:W-:Y:S05]  /*87f0*/  BRA `(.L_x_216) ;  /* 0xfffffff800487947 */ /* 0x000fea000383ffff */
.L_x_196:
[----:B0-----:R0:W1:Y:S02]  /*8800*/  SYNCS.PHASECHK.TRANS64.TRYWAIT P0, [R8+URZ], R5 ;  /* 0x00000005080075a7 */ /* 0x001064000800017f */
[----:B-1----:R-:W-:Y:S05]  /*8810*/  @!P0 NANOSLEEP.SYNCS 0x989680 ;  /* 0x009896800000895d */ /* 0x002fea0003900000 */
[----:B------:R-:W1:Y:S02]  /*8820*/  @!P0 SYNCS.PHASECHK.TRANS64 P0, [R8+URZ], R5 ;  /* 0x00000005080085a7 */ /* 0x000e64000800007f */
[----:B-1----:R-:W-:Y:S05]  /*8830*/  @!P0 BRA `(.L_x_196) ;  /* 0xfffffffc00f08947 */ /* 0x002fea000383ffff */
[----:B------:R-:W-:Y:S05]  /*8840*/  BRA `(.L_x_217) ;  /* 0xfffffff800587947 */ /* 0x000fea000383ffff */
.L_x_197:
[----:B-1----:R1:W2:Y:S02]  /*8850*/  SYNCS.PHASECHK.TRANS64.TRYWAIT P0, [R11+URZ], R6 ;  /* 0x000000060b0075a7 */ /* 0x0022a4000800017f */
[----:B--2---:R-:W-:Y:S05]  /*8860*/  @!P0 NANOSLEEP.SYNCS 0x989680 ;  /* 0x009896800000895d */ /* 0x004fea0003900000 */
[----:B------:R-:W2:Y:S02]  /*8870*/  @!P0 SYNCS.PHASECHK.TRANS64 P0, [R11+URZ], R6 ;  /* 0x000000060b0085a7 */ /* 0x000ea4000800007f */
[----:B--2---:R-:W-:Y:S05]  /*8880*/  @!P0 BRA `(.L_x_197) ;  /* 0xfffffffc00f08947 */ /* 0x004fea000383ffff */
[----:B------:R-:W-:Y:S05]  /*8890*/  BRA `(.L_x_218) ;  /* 0xfffffff800607947 */ /* 0x000fea000383ffff */
.L_x_219:
[----:B------:R-:W-:-:S00]  /*88a0*/  BRA `(.L_x_219) ;  /* 0xfffffffc00fc7947 */ /* 0x000fc0000383ffff */
[----:B------:R-:W-:-:S00]  /*88b0*/  NOP ;  /* 0x0000000000007918 */ /* 0x000fc00000000000 */
        /* <DEDUP_REMOVED lines=12> */
.L_x_220:


//--------------------- .nv.global.init           --------------------------
	.section	.nv.global.init,"aw",@progbits
.nv.global.init:
	.type		$str$22,@object
	.size		$str$22,($str$23 - $str$22)
$str$22:
        /*0000*/ 	.byte	0x6b, 0x5f, 0x74, 0x69, 0x6c, 0x65, 0x5f, 0x63, 0x6f, 0x75, 0x6e, 0x74, 0x20, 0x3e, 0x3d, 0x20
        /*0010*/ 	.byte	0x31, 0x00
	.type		$str$23,@object
	.size		$str$23,(__unnamed_1 - $str$23)
$str$23:
        /*0012*/ 	.byte	0x2f, 0x74, 0x6d, 0x70, 0x2f, 0x63, 0x75, 0x74, 0x6c, 0x61, 0x73, 0x73, 0x5f, 0x73, 0x77, 0x65
        /*0022*/ 	.byte	0x65, 0x70, 0x5f, 0x73, 0x72, 0x63, 0x2f, 0x69, 0x6e, 0x63, 0x6c, 0x75, 0x64, 0x65, 0x2f, 0x63
        /*0032*/ 	.byte	0x75, 0x74, 0x6c, 0x61, 0x73, 0x73, 0x2f, 0x67, 0x65, 0x6d, 0x6d, 0x2f, 0x63, 0x6f, 0x6c, 0x6c
        /*0042*/ 	.byte	0x65, 0x63, 0x74, 0x69, 0x76, 0x65, 0x2f, 0x73, 0x6d, 0x39, 0x30, 0x5f, 0x6d, 0x6d, 0x61, 0x5f
        /*0052*/ 	.byte	0x74, 0x6d, 0x61, 0x5f, 0x67, 0x6d, 0x6d, 0x61, 0x5f, 0x73, 0x73, 0x5f, 0x77, 0x61, 0x72, 0x70
        /*0062*/ 	.byte	0x73, 0x70, 0x65, 0x63, 0x69, 0x61, 0x6c, 0x69, 0x7a, 0x65, 0x64, 0x2e, 0x68, 0x70, 0x70, 0x00
	.type		__unnamed_1,@object
	.size		__unnamed_1,(.L_0 - __unnamed_1)
__unnamed_1:
        /*0072*/ 	.byte	0x76, 0x6f, 0x69, 0x64, 0x20, 0x63, 0x75, 0x74, 0x6c, 0x61, 0x73, 0x73, 0x3a, 0x3a, 0x67, 0x65
        /* <DEDUP_REMOVED lines=180> */
        /*0bc2*/ 	.byte	0x74, 0x69, 0x74, 0x79, 0x5d, 0x00
.L_0:


//--------------------- .nv.shared._ZN7cutlass13device_kernelINS_4gemm6kernel13GemmUniversalIN4cute5tupleIJiiiiEEENS1_10collective13CollectiveMmaINS1_34MainloopSm90TmaGmmaWarpSpecializedILi14ENS5_IJNS4_1CILi8EEENSA_ILi1EEESC_EEENS1_35KernelTmaWarpSpecializedCooperativeEEENS5_IJNSA_ILi128EEESG_NSA_ILi32EEEEEENS_6half_tENS5_IJlSC_lEEESJ_SK_NS4_8TiledMMAINS4_8MMA_AtomIJNS4_4SM904GMMA26MMA_64x128x16_F32F16F16_SSILNSO_5MajorE0ELSQ_0ELNSO_7ScaleInE1ELSR_1EEEEEENS4_6LayoutINS5_IJNSA_ILi2EEESC_SC_EEENS5_IJSC_NSA_ILi0EEESX_EEEEENS5_IJNS4_10UnderscoreES10_S10_EEEEENS4_13SM90_TMA_LOADENS4_14ComposedLayoutINS4_7SwizzleILi2ELi4ELi3EEENS4_18smem_ptr_flag_bitsILi16EEENSU_INS5_IJSB_SH_EEENS5_IJSH_SC_EEEEEEEvNS4_8identityENS4_23SM90_TMA_LOAD_MULTICASTES1C_vS1D_EENS_8epilogue10collective6detail29Sm90TmaWarpSpecializedAdapterINS1H_15DefaultEpilogueISJ_SK_SK_NS1G_6thread17LinearCombinationISJ_Li1EffLNS1L_9ScaleType4KindE0ELNS_15FloatRoundStyleE2ESJ_EENS1_15EpilogueDefaultEEEEEvvEEEEvNT_6ParamsE --------------------------
	.section	.nv.shared._ZN7cutlass13device_kernelINS_4gemm6kernel13GemmUniversalIN4cute5tupleIJiiiiEEENS1_10collective13CollectiveMmaINS1_34MainloopSm90TmaGmmaWarpSpecializedILi14ENS5_IJNS4_1CILi8EEENSA_ILi1EEESC_EEENS1_35KernelTmaWarpSpecializedCooperativeEEENS5_IJNSA_ILi128EEESG_NSA_ILi32EEEEEENS_6half_tENS5_IJlSC_lEEESJ_SK_NS4_8TiledMMAINS4_8MMA_AtomIJNS4_4SM904GMMA26MMA_64x128x16_F32F16F16_SSILNSO_5MajorE0ELSQ_0ELNSO_7ScaleInE1ELSR_1EEEEEENS4_6LayoutINS5_IJNSA_ILi2EEESC_SC_EEENS5_IJSC_NSA_ILi0EEESX_EEEEENS5_IJNS4_10UnderscoreES10_S10_EEEEENS4_13SM90_TMA_LOADENS4_14ComposedLayoutINS4_7SwizzleILi2ELi4ELi3EEENS4_18smem_ptr_flag_bitsILi16EEENSU_INS5_IJSB_SH_EEENS5_IJSH_SC_EEEEEEEvNS4_8identityENS4_23SM90_TMA_LOAD_MULTICASTES1C_vS1D_EENS_8epilogue10collective6detail29Sm90TmaWarpSpecializedAdapterINS1H_15DefaultEpilogueISJ_SK_SK_NS1G_6thread17LinearCombinationISJ_Li1EffLNS1L_9ScaleType4KindE0ELNS_15FloatRoundStyleE2ESJ_EENS1_15EpilogueDefaultEEEEEvvEEEEvNT_6ParamsE,"aw",@nobits
	.sectionflags	@""
	.align	16
	.zero		1024


//--------------------- .nv.shared.reserved.0     --------------------------
	.section	.nv.shared.reserved.0,"aw",@nobits
	.weak		__nv_reservedSMEM_offset_0_alias
	.size		__nv_reservedSMEM_offset_0_alias, 0, 0
	.other		__nv_reservedSMEM_offset_0_alias,@"STO_CUDA_RESERVED_SHARED STV_DEFAULT"
__nv_reservedSMEM_offset_0_alias:
	.zero		0


//--------------------- .nv.global                --------------------------
	.section	.nv.global,"aw",@nobits
.nv.global:
	.type		_ZN40_INTERNAL_3e1e3c52_4_k_cu_f5bfc6b1_200634cute1_E,@object
	.size		_ZN40_INTERNAL_3e1e3c52_4_k_cu_f5bfc6b1_200634cute1_E,(_ZN40_INTERNAL_3e1e3c52_4_k_cu_f5bfc6b1_200634cuda3std3__45__cpo6cbeginE - _ZN40_INTERNAL_3e1e3c52_4_k_cu_f5bfc6b1_200634cute1_E)
_ZN40_INTERNAL_3e1e3c52_4_k_cu_f5bfc6b1_200634cute1_E:
	.zero		1
	.type		_ZN40_INTERNAL_3e1e3c52_4_k_cu_f5bfc6b1_200634cuda3std3__45__cpo6cbeginE,@object
	.size		_ZN40_INTERNAL_3e1e3c52_4_k_cu_f5bfc6b1_200634cuda3std3__45__cpo6cbeginE,(_ZN40_INTERNAL_3e1e3c52_4_k_cu_f5bfc6b1_200634cuda3std3__48in_placeE - _ZN40_INTERNAL_3e1e3c52_4_k_cu_f5bfc6b1_200634cuda3std3__45__cpo6cbeginE)
_ZN40_INTERNAL_3e1e3c52_4_k_cu_f5bfc6b1_200634cuda3std3__45__cpo6cbeginE:
	.zero		1
	.type		_ZN40_INTERNAL_3e1e3c52_4_k_cu_f5bfc6b1_200634cuda3std3__48in_placeE,@object
	.size		_ZN40_INTERNAL_3e1e3c52_4_k_cu_f5bfc6b1_200634cuda3std3__48in_placeE,(_ZN40_INTERNAL_3e1e3c52_4_k_cu_f5bfc6b1_200634cuda3std6ranges3__45__cpo9iter_moveE - _ZN40_INTERNAL_3e1e3c52_4_k_cu_f5bfc6b1_200634cuda3std3__48in_placeE)
_ZN40_INTERNAL_3e1e3c52_4_k_cu_f5bfc6b1_200634cuda3std3__48in_placeE:
	.zero		1
	.type		_ZN40_INTERNAL_3e1e3c52_4_k_cu_f5bfc6b1_200634cuda3std6ranges3__45__cpo9iter_moveE,@object
	.size		_ZN40_INTERNAL_3e1e3c52_4_k_cu_f5bfc6b1_200634cuda3std6ranges3__45__cpo9iter_moveE,(_ZN40_INTERNAL_3e1e3c52_4_k_cu_f5bfc6b1_200634cuda3std3__45__cpo5beginE - _ZN40_INTERNAL_3e1e3c52_4_k_cu_f5bfc6b1_200634cuda3std6ranges3__45__cpo9iter_moveE)
_ZN40_INTERNAL_3e1e3c52_4_k_cu_f5bfc6b1_200634cuda3std6ranges3__45__cpo9iter_moveE:
	.zero		1
	.type		_ZN40_INTERNAL_3e1e3c52_4_k_cu_f5bfc6b1_200634cuda3std3__45__cpo5beginE,@object
	.size		_ZN40_INTERNAL_3e1e3c52_4_k_cu_f5bfc6b1_200634cuda3std3__45__cpo5beginE,(_ZN40_INTERNAL_3e1e3c52_4_k_cu_f5bfc6b1_200634cuda3std3__442_GLOBAL__N__3e1e3c52_4_k_cu_f5bfc6b1_200636ignoreE - _ZN40_INTERNAL_3e1e3c52_4_k_cu_f5bfc6b1_200634cuda3std3__45__cpo5beginE)
_ZN40_INTERNAL_3e1e3c52_4_k_cu_f5bfc6b1_200634cuda3std3__45__cpo5beginE:
	.zero		1
	.type		_ZN40_INTERNAL_3e1e3c52_4_k_cu_f5bfc6b1_200634cuda3std3__442_GLOBAL__N__3e1e3c52_4_k_cu_f5bfc6b1_200636ignoreE,@object
	.size		_ZN40_INTERNAL_3e1e3c52_4_k_cu_f5bfc6b1_200634cuda3std3__442_GLOBAL__N__3e1e3c52_4_k_cu_f5bfc6b1_200636ignoreE,(_ZN40_INTERNAL_3e1e3c52_4_k_cu_f5bfc6b1_200634cute7productE - _ZN40_INTERNAL_3e1e3c52_4_k_cu_f5bfc6b1_200634cuda3std3__442_GLOBAL__N__3e1e3c52_4_k_cu_f5bfc6b1_200636ignoreE)
_ZN40_INTERNAL_3e1e3c52_4_k_cu_f5bfc6b1_200634cuda3std3__442_GLOBAL__N__3e1e3c52_4_k_cu_f5bfc6b1_200636ignoreE:
	.zero		1
	.type		_ZN40_INTERNAL_3e1e3c52_4_k_cu_f5bfc6b1_200634cute7productE,@object
	.size		_ZN40_INTERNAL_3e1e3c52_4_k_cu_f5bfc6b1_200634cute7productE,(_ZN40_INTERNAL_3e1e3c52_4_k_cu_f5bfc6b1_200634cuda3std3__45__cpo3endE - _ZN40_INTERNAL_3e1e3c52_4_k_cu_f5bfc6b1_200634cute7productE)
_ZN40_INTERNAL_3e1e3c52_4_k_cu_f5bfc6b1_200634cute7productE:
	.zero		1
	.type		_ZN40_INTERNAL_3e1e3c52_4_k_cu_f5bfc6b1_200634cuda3std3__45__cpo3endE,@object
	.size		_ZN40_INTERNAL_3e1e3c52_4_k_cu_f5bfc6b1_200634cuda3std3__45__cpo3endE,(_ZN40_INTERNAL_3e1e3c52_4_k_cu_f5bfc6b1_200634cuda3std3__419piecewise_constructE - _ZN40_INTERNAL_3e1e3c52_4_k_cu_f5bfc6b1_200634cuda3std3__45__cpo3endE)
_ZN40_INTERNAL_3e1e3c52_4_k_cu_f5bfc6b1_200634cuda3std3__45__cpo3endE:
	.zero		1
	.type		_ZN40_INTERNAL_3e1e3c52_4_k_cu_f5bfc6b1_200634cuda3std3__419piecewise_constructE,@object
	.size		_ZN40_INTERNAL_3e1e3c52_4_k_cu_f5bfc6b1_200634cuda3std3__419piecewise_constructE,(_ZN40_INTERNAL_3e1e3c52_4_k_cu_f5bfc6b1_200634cuda3std3__45__cpo4cendE - _ZN40_INTERNAL_3e1e3c52_4_k_cu_f5bfc6b1_200634cuda3std3__419piecewise_constructE)
_ZN40_INTERNAL_3e1e3c52_4_k_cu_f5bfc6b1_200634cuda3std3__419piecewise_constructE:
	.zero		1
	.type		_ZN40_INTERNAL_3e1e3c52_4_k_cu_f5bfc6b1_200634cuda3std3__45__cpo4cendE,@object
	.size		_ZN40_INTERNAL_3e1e3c52_4_k_cu_f5bfc6b1_200634cuda3std3__45__cpo4cendE,(_ZN40_INTERNAL_3e1e3c52_4_k_cu_f5bfc6b1_200634cuda3std6ranges3__45__cpo4swapE - _ZN40_INTERNAL_3e1e3c52_4_k_cu_f5bfc6b1_200634cuda3std3__45__cpo4cendE)
_ZN40_INTERNAL_3e1e3c52_4_k_cu_f5bfc6b1_200634cuda3std3__45__cpo4cendE:
	.zero		1
	.type		_ZN40_INTERNAL_3e1e3c52_4_k_cu_f5bfc6b1_200634cuda3std6ranges3__45__cpo4swapE,@object
	.size		_ZN40_INTERNAL_3e1e3c52_4_k_cu_f5bfc6b1_200634cuda3std6ranges3__45__cpo4swapE,(.L_8 - _ZN40_INTERNAL_3e1e3c52_4_k_cu_f5bfc6b1_200634cuda3std6ranges3__45__cpo4swapE)
_ZN40_INTERNAL_3e1e3c52_4_k_cu_f5bfc6b1_200634cuda3std6ranges3__45__cpo4swapE:
	.zero		1
.L_8:


//--------------------- .nv.constant0._ZN7cutlass13device_kernelINS_4gemm6kernel13GemmUniversalIN4cute5tupleIJiiiiEEENS1_10collective13CollectiveMmaINS1_34MainloopSm90TmaGmmaWarpSpecializedILi14ENS5_IJNS4_1CILi8EEENSA_ILi1EEESC_EEENS1_35KernelTmaWarpSpecializedCooperativeEEENS5_IJNSA_ILi128EEESG_NSA_ILi32EEEEEENS_6half_tENS5_IJlSC_lEEESJ_SK_NS4_8TiledMMAINS4_8MMA_AtomIJNS4_4SM904GMMA26MMA_64x128x16_F32F16F16_SSILNSO_5MajorE0ELSQ_0ELNSO_7ScaleInE1ELSR_1EEEEEENS4_6LayoutINS5_IJNSA_ILi2EEESC_SC_EEENS5_IJSC_NSA_ILi0EEESX_EEEEENS5_IJNS4_10UnderscoreES10_S10_EEEEENS4_13SM90_TMA_LOADENS4_14ComposedLayoutINS4_7SwizzleILi2ELi4ELi3EEENS4_18smem_ptr_flag_bitsILi16EEENSU_INS5_IJSB_SH_EEENS5_IJSH_SC_EEEEEEEvNS4_8identityENS4_23SM90_TMA_LOAD_MULTICASTES1C_vS1D_EENS_8epilogue10collective6detail29Sm90TmaWarpSpecializedAdapterINS1H_15DefaultEpilogueISJ_SK_SK_NS1G_6thread17LinearCombinationISJ_Li1EffLNS1L_9ScaleType4KindE0ELNS_15FloatRoundStyleE2ESJ_EENS1_15EpilogueDefaultEEEEEvvEEEEvNT_6ParamsE --------------------------
	.section	.nv.constant0._ZN7cutlass13device_kernelINS_4gemm6kernel13GemmUniversalIN4cute5tupleIJiiiiEEENS1_10collective13CollectiveMmaINS1_34MainloopSm90TmaGmmaWarpSpecializedILi14ENS5_IJNS4_1CILi8EEENSA_ILi1EEESC_EEENS1_35KernelTmaWarpSpecializedCooperativeEEENS5_IJNSA_ILi128EEESG_NSA_ILi32EEEEEENS_6half_tENS5_IJlSC_lEEESJ_SK_NS4_8TiledMMAINS4_8MMA_AtomIJNS4_4SM904GMMA26MMA_64x128x16_F32F16F16_SSILNSO_5MajorE0ELSQ_0ELNSO_7ScaleInE1ELSR_1EEEEEENS4_6LayoutINS5_IJNSA_ILi2EEESC_SC_EEENS5_IJSC_NSA_ILi0EEESX_EEEEENS5_IJNS4_10UnderscoreES10_S10_EEEEENS4_13SM90_TMA_LOADENS4_14ComposedLayoutINS4_7SwizzleILi2ELi4ELi3EEENS4_18smem_ptr_flag_bitsILi16EEENSU_INS5_IJSB_SH_EEENS5_IJSH_SC_EEEEEEEvNS4_8identityENS4_23SM90_TMA_LOAD_MULTICASTES1C_vS1D_EENS_8epilogue10collective6detail29Sm90TmaWarpSpecializedAdapterINS1H_15DefaultEpilogueISJ_SK_SK_NS1G_6thread17LinearCombinationISJ_Li1EffLNS1L_9ScaleType4KindE0ELNS_15FloatRoundStyleE2ESJ_EENS1_15EpilogueDefaultEEEEEvvEEEEvNT_6ParamsE,"a",@progbits
	.sectionflags	@""
	.align	4
.nv.constant0._ZN7cutlass13device_kernelINS_4gemm6kernel13GemmUniversalIN4cute5tupleIJiiiiEEENS1_10collective13CollectiveMmaINS1_34MainloopSm90TmaGmmaWarpSpecializedILi14ENS5_IJNS4_1CILi8EEENSA_ILi1EEESC_EEENS1_35KernelTmaWarpSpecializedCooperativeEEENS5_IJNSA_ILi128EEESG_NSA_ILi32EEEEEENS_6half_tENS5_IJlSC_lEEESJ_SK_NS4_8TiledMMAINS4_8MMA_AtomIJNS4_4SM904GMMA26MMA_64x128x16_F32F16F16_SSILNSO_5MajorE0ELSQ_0ELNSO_7ScaleInE1ELSR_1EEEEEENS4_6LayoutINS5_IJNSA_ILi2EEESC_SC_EEENS5_IJSC_NSA_ILi0EEESX_EEEEENS5_IJNS4_10UnderscoreES10_S10_EEEEENS4_13SM90_TMA_LOADENS4_14ComposedLayoutINS4_7SwizzleILi2ELi4ELi3EEENS4_18smem_ptr_flag_bitsILi16EEENSU_INS5_IJSB_SH_EEENS5_IJSH_SC_EEEEEEEvNS4_8identityENS4_23SM90_TMA_LOAD_MULTICASTES1C_vS1D_EENS_8epilogue10collective6detail29Sm90TmaWarpSpecializedAdapterINS1H_15DefaultEpilogueISJ_SK_SK_NS1G_6thread17LinearCombinationISJ_Li1EffLNS1L_9ScaleType4KindE0ELNS_15FloatRoundStyleE2ESJ_EENS1_15EpilogueDefaultEEEEEvvEEEEvNT_6ParamsE:
	.zero		1664


//--------------------- SYMBOLS --------------------------

	.type		.nv.reservedSmem.offset0,@object
	.size		.nv.reservedSmem.offset0,0x4
	.type		__assertfail,@function
